//
// Generated by NVIDIA NVVM Compiler
//
// Compiler Build ID: CL-36424714
// Cuda compilation tools, release 13.0, V13.0.88
// Based on NVVM 20.0.0
//

.version 9.0
.target sm_100
.address_size 64

	// .globl	_cupy_lombscargle_float32
.func  (.param .align 16 .b8 func_retval0[16]) __internal_trig_reduction_slowpathd
(
	.param .b64 __internal_trig_reduction_slowpathd_param_0
)
;
.global .align 4 .b8 __cudart_i2opi_f[24] = {65, 144, 67, 60, 153, 149, 98, 219, 192, 221, 52, 245, 209, 87, 39, 252, 41, 21, 68, 78, 110, 131, 249, 162};
.global .align 8 .b8 __cudart_i2opi_d[144] = {8, 93, 141, 31, 177, 95, 251, 107, 234, 146, 82, 138, 247, 57, 7, 61, 123, 241, 229, 235, 199, 186, 39, 117, 45, 234, 95, 158, 102, 63, 70, 79, 183, 9, 203, 39, 207, 126, 54, 109, 31, 109, 10, 90, 139, 17, 47, 239, 15, 152, 5, 222, 255, 151, 248, 31, 59, 40, 249, 189, 139, 95, 132, 156, 244, 57, 83, 131, 57, 214, 145, 57, 65, 126, 95, 180, 38, 112, 156, 233, 132, 68, 187, 46, 245, 53, 130, 232, 62, 167, 41, 177, 28, 235, 29, 254, 28, 146, 209, 9, 234, 46, 73, 6, 224, 210, 77, 66, 58, 110, 36, 183, 97, 197, 187, 222, 171, 99, 81, 254, 65, 144, 67, 60, 153, 149, 98, 219, 192, 221, 52, 245, 209, 87, 39, 252, 41, 21, 68, 78, 110, 131, 249, 162};

.visible .entry _cupy_lombscargle_float32(
	.param .u32 _cupy_lombscargle_float32_param_0,
	.param .u32 _cupy_lombscargle_float32_param_1,
	.param .u64 .ptr .align 1 _cupy_lombscargle_float32_param_2,
	.param .u64 .ptr .align 1 _cupy_lombscargle_float32_param_3,
	.param .u64 .ptr .align 1 _cupy_lombscargle_float32_param_4,
	.param .u64 .ptr .align 1 _cupy_lombscargle_float32_param_5,
	.param .u64 .ptr .align 1 _cupy_lombscargle_float32_param_6
)
.maxntid 512
{
	.local .align 4 .b8 	__local_depot0[28];
	.reg .b64 	%SP;
	.reg .b64 	%SPL;
	.reg .pred 	%p<39>;
	.reg .b32 	%r<143>;
	.reg .b32 	%f<192>;
	.reg .b64 	%rd<79>;
	.reg .b64 	%fd<7>;

	mov.u64 	%SPL, __local_depot0;
	ld.param.u32 	%r51, [_cupy_lombscargle_float32_param_0];
	ld.param.u32 	%r52, [_cupy_lombscargle_float32_param_1];
	ld.param.u64 	%rd20, [_cupy_lombscargle_float32_param_2];
	ld.param.u64 	%rd21, [_cupy_lombscargle_float32_param_3];
	ld.param.u64 	%rd22, [_cupy_lombscargle_float32_param_4];
	ld.param.u64 	%rd23, [_cupy_lombscargle_float32_param_5];
	ld.param.u64 	%rd24, [_cupy_lombscargle_float32_param_6];
	cvta.to.global.u64 	%rd1, %rd23;
	cvta.to.global.u64 	%rd2, %rd22;
	cvta.to.global.u64 	%rd25, %rd24;
	add.u64 	%rd3, %SPL, 0;
	add.u64 	%rd4, %SPL, 0;
	mov.u32 	%r53, %ctaid.x;
	mov.u32 	%r54, %ntid.x;
	mov.u32 	%r55, %tid.x;
	mad.lo.s32 	%r128, %r53, %r54, %r55;
	mov.u32 	%r56, %nctaid.x;
	mul.lo.s32 	%r2, %r54, %r56;
	ld.global.nc.f32 	%f31, [%rd25];
	setp.eq.f32 	%p1, %f31, 0f00000000;
	mov.f32 	%f32, 0f40000000;
	div.rn.f32 	%f33, %f32, %f31;
	selp.f32 	%f1, 0f3F800000, %f33, %p1;
	setp.ge.s32 	%p2, %r128, %r52;
	@%p2 bra 	$L__BB0_31;
	setp.gt.s32 	%p3, %r51, 0;
	@%p3 bra 	$L__BB0_2;
	bra.uni 	$L__BB0_22;
$L__BB0_2:
	cvta.to.global.u64 	%rd5, %rd20;
	cvta.to.global.u64 	%rd6, %rd21;
	mov.u64 	%rd60, __cudart_i2opi_f;
$L__BB0_3:
	ld.param.u64 	%rd72, [_cupy_lombscargle_float32_param_4];
	cvta.to.global.u64 	%rd43, %rd72;
	mul.wide.s32 	%rd44, %r128, 4;
	add.s64 	%rd45, %rd43, %rd44;
	ld.global.nc.f32 	%f2, [%rd45];
	mov.f32 	%f184, 0f00000000;
	mov.b32 	%r129, 0;
	mov.f32 	%f185, %f184;
	mov.f32 	%f186, %f184;
	mov.f32 	%f187, %f184;
	mov.f32 	%f188, %f184;
$L__BB0_4:
	mul.wide.u32 	%rd46, %r129, 4;
	add.s64 	%rd47, %rd5, %rd46;
	ld.global.nc.f32 	%f82, [%rd47];
	mul.f32 	%f8, %f2, %f82;
	mul.f32 	%f83, %f8, 0f3F22F983;
	cvt.rni.s32.f32 	%r133, %f83;
	cvt.rn.f32.s32 	%f84, %r133;
	fma.rn.f32 	%f85, %f84, 0fBFC90FDA, %f8;
	fma.rn.f32 	%f86, %f84, 0fB3A22168, %f85;
	fma.rn.f32 	%f189, %f84, 0fA7C234C5, %f86;
	abs.f32 	%f10, %f8;
	setp.ltu.f32 	%p14, %f10, 0f47CE4780;
	@%p14 bra 	$L__BB0_12;
	setp.eq.f32 	%p15, %f10, 0f7F800000;
	@%p15 bra 	$L__BB0_11;
	mov.b32 	%r6, %f8;
	shl.b32 	%r82, %r6, 8;
	or.b32  	%r7, %r82, -2147483648;
	mov.b64 	%rd76, 0;
	mov.b32 	%r130, 0;
	mov.u64 	%rd74, %rd60;
	mov.u64 	%rd75, %rd4;
$L__BB0_7:
	.pragma "nounroll";
	ld.global.nc.u32 	%r83, [%rd74];
	mad.wide.u32 	%rd50, %r83, %r7, %rd76;
	shr.u64 	%rd76, %rd50, 32;
	st.local.u32 	[%rd75], %rd50;
	add.s32 	%r130, %r130, 1;
	add.s64 	%rd75, %rd75, 4;
	add.s64 	%rd74, %rd74, 4;
	setp.ne.s32 	%p16, %r130, 6;
	@%p16 bra 	$L__BB0_7;
	shr.u32 	%r84, %r6, 23;
	st.local.u32 	[%rd4+24], %rd76;
	and.b32  	%r10, %r84, 31;
	and.b32  	%r85, %r84, 224;
	add.s32 	%r86, %r85, -128;
	shr.u32 	%r87, %r86, 5;
	mul.wide.u32 	%rd51, %r87, 4;
	sub.s64 	%rd13, %rd4, %rd51;
	ld.local.u32 	%r131, [%rd13+24];
	ld.local.u32 	%r132, [%rd13+20];
	setp.eq.s32 	%p17, %r10, 0;
	@%p17 bra 	$L__BB0_10;
	shf.l.wrap.b32 	%r131, %r132, %r131, %r10;
	ld.local.u32 	%r88, [%rd13+16];
	shf.l.wrap.b32 	%r132, %r88, %r132, %r10;
$L__BB0_10:
	shr.u32 	%r89, %r131, 30;
	shf.l.wrap.b32 	%r90, %r132, %r131, 2;
	shl.b32 	%r91, %r132, 2;
	shr.u32 	%r92, %r90, 31;
	add.s32 	%r93, %r92, %r89;
	neg.s32 	%r94, %r93;
	setp.lt.s32 	%p18, %r6, 0;
	selp.b32 	%r133, %r94, %r93, %p18;
	xor.b32  	%r95, %r90, %r6;
	shr.s32 	%r96, %r90, 31;
	xor.b32  	%r97, %r96, %r90;
	xor.b32  	%r98, %r96, %r91;
	cvt.u64.u32 	%rd52, %r97;
	shl.b64 	%rd53, %rd52, 32;
	cvt.u64.u32 	%rd54, %r98;
	or.b64  	%rd55, %rd53, %rd54;
	cvt.rn.f64.s64 	%fd3, %rd55;
	mul.f64 	%fd4, %fd3, 0d3BF921FB54442D19;
	cvt.rn.f32.f64 	%f87, %fd4;
	neg.f32 	%f88, %f87;
	setp.lt.s32 	%p19, %r95, 0;
	selp.f32 	%f189, %f88, %f87, %p19;
	bra.uni 	$L__BB0_12;
$L__BB0_11:
	mov.f32 	%f89, 0f00000000;
	mul.rn.f32 	%f189, %f8, %f89;
	mov.b32 	%r133, 0;
$L__BB0_12:
	mul.f32 	%f90, %f189, %f189;
	fma.rn.f32 	%f91, %f90, 0f37CBAC00, 0fBAB607ED;
	fma.rn.f32 	%f92, %f91, %f90, 0f3D2AAABB;
	fma.rn.f32 	%f93, %f92, %f90, 0fBEFFFFFF;
	fma.rn.f32 	%f94, %f93, %f90, 0f3F800000;
	fma.rn.f32 	%f95, %f90, %f189, 0f00000000;
	fma.rn.f32 	%f96, %f90, 0fB94D4153, 0f3C0885E4;
	fma.rn.f32 	%f97, %f96, %f90, 0fBE2AAAA8;
	fma.rn.f32 	%f98, %f97, %f95, %f189;
	and.b32  	%r100, %r133, 1;
	setp.eq.b32 	%p20, %r100, 1;
	selp.f32 	%f99, %f94, %f98, %p20;
	selp.f32 	%f100, %f98, %f94, %p20;
	and.b32  	%r101, %r133, 2;
	setp.eq.s32 	%p21, %r101, 0;
	neg.f32 	%f101, %f99;
	selp.f32 	%f102, %f99, %f101, %p21;
	add.s32 	%r102, %r133, 1;
	and.b32  	%r103, %r102, 2;
	setp.eq.s32 	%p22, %r103, 0;
	neg.f32 	%f103, %f100;
	selp.f32 	%f104, %f100, %f103, %p22;
	mul.wide.u32 	%rd56, %r129, 4;
	add.s64 	%rd57, %rd6, %rd56;
	ld.global.nc.f32 	%f105, [%rd57];
	fma.rn.f32 	%f188, %f105, %f104, %f188;
	fma.rn.f32 	%f187, %f105, %f102, %f187;
	fma.rn.f32 	%f186, %f104, %f104, %f186;
	fma.rn.f32 	%f185, %f102, %f102, %f185;
	fma.rn.f32 	%f184, %f104, %f102, %f184;
	add.s32 	%r129, %r129, 1;
	setp.eq.s32 	%p23, %r129, %r51;
	@%p23 bra 	$L__BB0_13;
	bra.uni 	$L__BB0_4;
$L__BB0_13:
	add.f32 	%f106, %f184, %f184;
	sub.f32 	%f107, %f186, %f185;
	abs.f32 	%f108, %f107;
	abs.f32 	%f109, %f106;
	setp.gt.f32 	%p24, %f109, %f108;
	selp.f32 	%f110, %f109, %f108, %p24;
	selp.f32 	%f111, %f108, %f109, %p24;
	div.rn.f32 	%f112, %f111, %f110;
	mul.f32 	%f113, %f112, %f112;
	fma.rn.f32 	%f114, %f113, 0f3B33710B, 0fBC807748;
	fma.rn.f32 	%f115, %f114, %f113, 0f3D2CDAB2;
	fma.rn.f32 	%f116, %f115, %f113, 0fBD992D10;
	fma.rn.f32 	%f117, %f116, %f113, 0f3DD9EA6C;
	fma.rn.f32 	%f118, %f117, %f113, 0fBE117CB1;
	fma.rn.f32 	%f119, %f118, %f113, 0f3E4CBCE0;
	fma.rn.f32 	%f120, %f119, %f113, 0fBEAAAA7D;
	mul.f32 	%f121, %f113, %f120;
	fma.rn.f32 	%f122, %f121, %f112, %f112;
	neg.f32 	%f123, %f122;
	fma.rn.f32 	%f124, 0f3F6EE581, 0f3FD774EB, %f123;
	selp.f32 	%f125, %f124, %f122, %p24;
	selp.f32 	%f126, 0f3F6EE581, 0f3FEEE581, %p24;
	selp.f32 	%f127, %f122, %f123, %p24;
	mov.b32 	%r104, %f107;
	fma.rn.f32 	%f128, %f126, 0f3FD774EB, %f127;
	setp.lt.s32 	%p25, %r104, 0;
	selp.f32 	%f129, %f128, %f125, %p25;
	add.f32 	%f130, %f108, %f109;
	setp.eq.f32 	%p26, %f110, 0f00000000;
	selp.f32 	%f131, 0f40490FDB, 0f00000000, %p25;
	setp.eq.f32 	%p27, %f108, %f109;
	selp.f32 	%f132, 0f4016CBE4, 0f3F490FDB, %p25;
	selp.f32 	%f133, %f132, %f129, %p27;
	selp.f32 	%f134, %f131, %f133, %p26;
	abs.f32 	%f135, %f130;
	setp.nan.f32 	%p28, %f135, %f135;
	copysign.f32 	%f136, %f106, %f134;
	selp.f32 	%f137, %f130, %f136, %p28;
	add.f32 	%f138, %f2, %f2;
	div.rn.f32 	%f139, %f137, %f138;
	mul.f32 	%f22, %f2, %f139;
	mul.f32 	%f140, %f22, 0f3F22F983;
	cvt.rni.s32.f32 	%r137, %f140;
	cvt.rn.f32.s32 	%f141, %r137;
	fma.rn.f32 	%f142, %f141, 0fBFC90FDA, %f22;
	fma.rn.f32 	%f143, %f141, 0fB3A22168, %f142;
	fma.rn.f32 	%f190, %f141, 0fA7C234C5, %f143;
	abs.f32 	%f24, %f22;
	setp.ltu.f32 	%p29, %f24, 0f47CE4780;
	@%p29 bra 	$L__BB0_21;
	setp.eq.f32 	%p30, %f24, 0f7F800000;
	@%p30 bra 	$L__BB0_20;
	mov.b32 	%r20, %f22;
	shl.b32 	%r106, %r20, 8;
	or.b32  	%r21, %r106, -2147483648;
	mov.b64 	%rd77, 0;
	mov.b32 	%r134, 0;
$L__BB0_16:
	.pragma "nounroll";
	mul.wide.u32 	%rd59, %r134, 4;
	add.s64 	%rd61, %rd60, %rd59;
	ld.global.nc.u32 	%r107, [%rd61];
	mad.wide.u32 	%rd62, %r107, %r21, %rd77;
	shr.u64 	%rd77, %rd62, 32;
	add.s64 	%rd63, %rd3, %rd59;
	st.local.u32 	[%rd63], %rd62;
	add.s32 	%r134, %r134, 1;
	setp.ne.s32 	%p31, %r134, 6;
	@%p31 bra 	$L__BB0_16;
	shr.u32 	%r108, %r20, 23;
	st.local.u32 	[%rd3+24], %rd77;
	and.b32  	%r24, %r108, 31;
	and.b32  	%r109, %r108, 224;
	add.s32 	%r110, %r109, -128;
	shr.u32 	%r111, %r110, 5;
	mul.wide.u32 	%rd64, %r111, 4;
	sub.s64 	%rd16, %rd3, %rd64;
	ld.local.u32 	%r135, [%rd16+24];
	ld.local.u32 	%r136, [%rd16+20];
	setp.eq.s32 	%p32, %r24, 0;
	@%p32 bra 	$L__BB0_19;
	shf.l.wrap.b32 	%r135, %r136, %r135, %r24;
	ld.local.u32 	%r112, [%rd16+16];
	shf.l.wrap.b32 	%r136, %r112, %r136, %r24;
$L__BB0_19:
	shr.u32 	%r113, %r135, 30;
	shf.l.wrap.b32 	%r114, %r136, %r135, 2;
	shl.b32 	%r115, %r136, 2;
	shr.u32 	%r116, %r114, 31;
	add.s32 	%r117, %r116, %r113;
	neg.s32 	%r118, %r117;
	setp.lt.s32 	%p33, %r20, 0;
	selp.b32 	%r137, %r118, %r117, %p33;
	xor.b32  	%r119, %r114, %r20;
	shr.s32 	%r120, %r114, 31;
	xor.b32  	%r121, %r120, %r114;
	xor.b32  	%r122, %r120, %r115;
	cvt.u64.u32 	%rd65, %r121;
	shl.b64 	%rd66, %rd65, 32;
	cvt.u64.u32 	%rd67, %r122;
	or.b64  	%rd68, %rd66, %rd67;
	cvt.rn.f64.s64 	%fd5, %rd68;
	mul.f64 	%fd6, %fd5, 0d3BF921FB54442D19;
	cvt.rn.f32.f64 	%f144, %fd6;
	neg.f32 	%f145, %f144;
	setp.lt.s32 	%p34, %r119, 0;
	selp.f32 	%f190, %f145, %f144, %p34;
	bra.uni 	$L__BB0_21;
$L__BB0_20:
	mov.f32 	%f146, 0f00000000;
	mul.rn.f32 	%f190, %f22, %f146;
	mov.b32 	%r137, 0;
$L__BB0_21:
	ld.param.u64 	%rd73, [_cupy_lombscargle_float32_param_5];
	mul.f32 	%f147, %f190, %f190;
	fma.rn.f32 	%f148, %f147, 0f37CBAC00, 0fBAB607ED;
	fma.rn.f32 	%f149, %f148, %f147, 0f3D2AAABB;
	fma.rn.f32 	%f150, %f149, %f147, 0fBEFFFFFF;
	fma.rn.f32 	%f151, %f150, %f147, 0f3F800000;
	fma.rn.f32 	%f152, %f147, %f190, 0f00000000;
	fma.rn.f32 	%f153, %f147, 0fB94D4153, 0f3C0885E4;
	fma.rn.f32 	%f154, %f153, %f147, 0fBE2AAAA8;
	fma.rn.f32 	%f155, %f154, %f152, %f190;
	and.b32  	%r124, %r137, 1;
	setp.eq.b32 	%p35, %r124, 1;
	selp.f32 	%f156, %f151, %f155, %p35;
	selp.f32 	%f157, %f155, %f151, %p35;
	and.b32  	%r125, %r137, 2;
	setp.eq.s32 	%p36, %r125, 0;
	neg.f32 	%f158, %f156;
	selp.f32 	%f159, %f156, %f158, %p36;
	add.s32 	%r126, %r137, 1;
	and.b32  	%r127, %r126, 2;
	setp.eq.s32 	%p37, %r127, 0;
	neg.f32 	%f160, %f157;
	selp.f32 	%f161, %f157, %f160, %p37;
	mul.f32 	%f162, %f161, %f161;
	mul.f32 	%f163, %f159, %f159;
	add.f32 	%f164, %f161, %f161;
	mul.f32 	%f165, %f159, %f164;
	mul.f32 	%f166, %f187, %f159;
	fma.rn.f32 	%f167, %f188, %f161, %f166;
	mul.f32 	%f168, %f167, %f167;
	mul.f32 	%f169, %f184, %f165;
	fma.rn.f32 	%f170, %f186, %f162, %f169;
	fma.rn.f32 	%f171, %f185, %f163, %f170;
	div.rn.f32 	%f172, %f168, %f171;
	mul.f32 	%f173, %f187, %f161;
	mul.f32 	%f174, %f188, %f159;
	sub.f32 	%f175, %f173, %f174;
	mul.f32 	%f176, %f175, %f175;
	mul.f32 	%f177, %f185, %f162;
	sub.f32 	%f178, %f177, %f169;
	fma.rn.f32 	%f179, %f186, %f163, %f178;
	div.rn.f32 	%f180, %f176, %f179;
	add.f32 	%f181, %f172, %f180;
	mul.f32 	%f182, %f181, 0f3F000000;
	mul.f32 	%f183, %f1, %f182;
	cvta.to.global.u64 	%rd69, %rd73;
	mul.wide.s32 	%rd70, %r128, 4;
	add.s64 	%rd71, %rd69, %rd70;
	st.global.f32 	[%rd71], %f183;
	add.s32 	%r128, %r128, %r2;
	setp.lt.s32 	%p38, %r128, %r52;
	@%p38 bra 	$L__BB0_3;
	bra.uni 	$L__BB0_31;
$L__BB0_22:
	mul.wide.s32 	%rd28, %r128, 4;
	add.s64 	%rd29, %rd2, %rd28;
	ld.global.nc.f32 	%f34, [%rd29];
	add.f32 	%f35, %f34, %f34;
	mov.f32 	%f36, 0f00000000;
	div.rn.f32 	%f37, %f36, %f35;
	mul.f32 	%f25, %f34, %f37;
	mul.f32 	%f38, %f25, 0f3F22F983;
	cvt.rni.s32.f32 	%r142, %f38;
	cvt.rn.f32.s32 	%f39, %r142;
	fma.rn.f32 	%f40, %f39, 0fBFC90FDA, %f25;
	fma.rn.f32 	%f41, %f39, 0fB3A22168, %f40;
	fma.rn.f32 	%f191, %f39, 0fA7C234C5, %f41;
	abs.f32 	%f27, %f25;
	setp.ltu.f32 	%p4, %f27, 0f47CE4780;
	@%p4 bra 	$L__BB0_30;
	setp.neu.f32 	%p5, %f27, 0f7F800000;
	@%p5 bra 	$L__BB0_25;
	mov.f32 	%f44, 0f00000000;
	mul.rn.f32 	%f191, %f25, %f44;
	mov.b32 	%r142, 0;
	bra.uni 	$L__BB0_30;
$L__BB0_25:
	mov.b32 	%r37, %f25;
	shl.b32 	%r58, %r37, 8;
	or.b32  	%r38, %r58, -2147483648;
	mov.b64 	%rd78, 0;
	mov.b32 	%r139, 0;
$L__BB0_26:
	.pragma "nounroll";
	mul.wide.u32 	%rd31, %r139, 4;
	mov.u64 	%rd32, __cudart_i2opi_f;
	add.s64 	%rd33, %rd32, %rd31;
	ld.global.nc.u32 	%r59, [%rd33];
	mad.wide.u32 	%rd34, %r59, %r38, %rd78;
	shr.u64 	%rd78, %rd34, 32;
	add.s64 	%rd35, %rd3, %rd31;
	st.local.u32 	[%rd35], %rd34;
	add.s32 	%r139, %r139, 1;
	setp.ne.s32 	%p6, %r139, 6;
	@%p6 bra 	$L__BB0_26;
	shr.u32 	%r60, %r37, 23;
	st.local.u32 	[%rd3+24], %rd78;
	and.b32  	%r41, %r60, 31;
	and.b32  	%r61, %r60, 224;
	add.s32 	%r62, %r61, -128;
	shr.u32 	%r63, %r62, 5;
	mul.wide.u32 	%rd36, %r63, 4;
	sub.s64 	%rd19, %rd3, %rd36;
	ld.local.u32 	%r140, [%rd19+24];
	ld.local.u32 	%r141, [%rd19+20];
	setp.eq.s32 	%p7, %r41, 0;
	@%p7 bra 	$L__BB0_29;
	shf.l.wrap.b32 	%r140, %r141, %r140, %r41;
	ld.local.u32 	%r64, [%rd19+16];
	shf.l.wrap.b32 	%r141, %r64, %r141, %r41;
$L__BB0_29:
	shr.u32 	%r65, %r140, 30;
	shf.l.wrap.b32 	%r66, %r141, %r140, 2;
	shl.b32 	%r67, %r141, 2;
	shr.u32 	%r68, %r66, 31;
	add.s32 	%r69, %r68, %r65;
	neg.s32 	%r70, %r69;
	setp.lt.s32 	%p8, %r37, 0;
	selp.b32 	%r142, %r70, %r69, %p8;
	xor.b32  	%r71, %r66, %r37;
	shr.s32 	%r72, %r66, 31;
	xor.b32  	%r73, %r72, %r66;
	xor.b32  	%r74, %r72, %r67;
	cvt.u64.u32 	%rd37, %r73;
	shl.b64 	%rd38, %rd37, 32;
	cvt.u64.u32 	%rd39, %r74;
	or.b64  	%rd40, %rd38, %rd39;
	cvt.rn.f64.s64 	%fd1, %rd40;
	mul.f64 	%fd2, %fd1, 0d3BF921FB54442D19;
	cvt.rn.f32.f64 	%f42, %fd2;
	neg.f32 	%f43, %f42;
	setp.lt.s32 	%p9, %r71, 0;
	selp.f32 	%f191, %f43, %f42, %p9;
$L__BB0_30:
	mul.f32 	%f45, %f191, %f191;
	fma.rn.f32 	%f46, %f45, 0f37CBAC00, 0fBAB607ED;
	fma.rn.f32 	%f47, %f46, %f45, 0f3D2AAABB;
	fma.rn.f32 	%f48, %f47, %f45, 0fBEFFFFFF;
	fma.rn.f32 	%f49, %f48, %f45, 0f3F800000;
	fma.rn.f32 	%f50, %f45, %f191, 0f00000000;
	fma.rn.f32 	%f51, %f45, 0fB94D4153, 0f3C0885E4;
	fma.rn.f32 	%f52, %f51, %f45, 0fBE2AAAA8;
	fma.rn.f32 	%f53, %f52, %f50, %f191;
	and.b32  	%r76, %r142, 1;
	setp.eq.b32 	%p10, %r76, 1;
	selp.f32 	%f54, %f49, %f53, %p10;
	selp.f32 	%f55, %f53, %f49, %p10;
	and.b32  	%r77, %r142, 2;
	setp.eq.s32 	%p11, %r77, 0;
	neg.f32 	%f56, %f54;
	selp.f32 	%f57, %f54, %f56, %p11;
	add.s32 	%r78, %r142, 1;
	and.b32  	%r79, %r78, 2;
	setp.eq.s32 	%p12, %r79, 0;
	neg.f32 	%f58, %f55;
	selp.f32 	%f59, %f55, %f58, %p12;
	mul.f32 	%f60, %f59, %f59;
	mul.f32 	%f61, %f57, %f57;
	add.f32 	%f62, %f59, %f59;
	mul.f32 	%f63, %f57, %f62;
	mul.f32 	%f64, %f59, 0f00000000;
	mul.f32 	%f65, %f57, 0f00000000;
	add.f32 	%f66, %f64, %f65;
	mul.f32 	%f67, %f66, %f66;
	mul.f32 	%f68, %f60, 0f00000000;
	mul.f32 	%f69, %f63, 0f00000000;
	add.f32 	%f70, %f68, %f69;
	fma.rn.f32 	%f71, %f61, 0f00000000, %f70;
	div.rn.f32 	%f72, %f67, %f71;
	sub.f32 	%f73, %f64, %f65;
	mul.f32 	%f74, %f73, %f73;
	sub.f32 	%f75, %f68, %f69;
	fma.rn.f32 	%f76, %f61, 0f00000000, %f75;
	div.rn.f32 	%f77, %f74, %f76;
	add.f32 	%f78, %f72, %f77;
	mul.f32 	%f79, %f78, 0f3F000000;
	mul.f32 	%f80, %f1, %f79;
	add.s64 	%rd42, %rd1, %rd28;
	st.global.f32 	[%rd42], %f80;
	add.s32 	%r128, %r128, %r2;
	setp.lt.s32 	%p13, %r128, %r52;
	@%p13 bra 	$L__BB0_22;
$L__BB0_31:
	ret;

}
	// .globl	_cupy_lombscargle_float64
.visible .entry _cupy_lombscargle_float64(
	.param .u32 _cupy_lombscargle_float64_param_0,
	.param .u32 _cupy_lombscargle_float64_param_1,
	.param .u64 .ptr .align 1 _cupy_lombscargle_float64_param_2,
	.param .u64 .ptr .align 1 _cupy_lombscargle_float64_param_3,
	.param .u64 .ptr .align 1 _cupy_lombscargle_float64_param_4,
	.param .u64 .ptr .align 1 _cupy_lombscargle_float64_param_5,
	.param .u64 .ptr .align 1 _cupy_lombscargle_float64_param_6
)
.maxntid 512
{
	.reg .pred 	%p<40>;
	.reg .b32 	%r<112>;
	.reg .b64 	%rd<41>;
	.reg .b64 	%fd<351>;

	ld.param.u32 	%r25, [_cupy_lombscargle_float64_param_0];
	ld.param.u32 	%r26, [_cupy_lombscargle_float64_param_1];
	ld.param.u64 	%rd13, [_cupy_lombscargle_float64_param_4];
	ld.param.u64 	%rd14, [_cupy_lombscargle_float64_param_5];
	ld.param.u64 	%rd15, [_cupy_lombscargle_float64_param_6];
	cvta.to.global.u64 	%rd1, %rd14;
	cvta.to.global.u64 	%rd2, %rd13;
	cvta.to.global.u64 	%rd16, %rd15;
	mov.u32 	%r27, %ctaid.x;
	mov.u32 	%r28, %ntid.x;
	mov.u32 	%r29, %tid.x;
	mad.lo.s32 	%r104, %r27, %r28, %r29;
	mov.u32 	%r30, %nctaid.x;
	mul.lo.s32 	%r2, %r28, %r30;
	ld.global.nc.f64 	%fd111, [%rd16];
	setp.eq.f64 	%p1, %fd111, 0d0000000000000000;
	mov.f64 	%fd112, 0d4000000000000000;
	div.rn.f64 	%fd113, %fd112, %fd111;
	selp.f64 	%fd1, 0d3FF0000000000000, %fd113, %p1;
	setp.ge.s32 	%p2, %r104, %r26;
	@%p2 bra 	$L__BB1_48;
	setp.gt.s32 	%p3, %r25, 0;
	@%p3 bra 	$L__BB1_5;
	mov.f64 	%fd114, 0d0000000000000000;
	add.rn.f64 	%fd115, %fd114, %fd114;
	{
	.reg .b32 %temp; 
	mov.b64 	{%temp, %r31}, %fd114;
	}
	setp.lt.s32 	%p4, %r31, 0;
	selp.f64 	%fd116, 0d400921FB54442D18, 0d0000000000000000, %p4;
	setp.nan.f64 	%p5, %fd115, %fd115;
	selp.f64 	%fd2, %fd115, %fd116, %p5;
$L__BB1_3:
	mul.wide.s32 	%rd17, %r104, 8;
	add.s64 	%rd18, %rd2, %rd17;
	ld.global.nc.f64 	%fd117, [%rd18];
	add.f64 	%fd118, %fd117, %fd117;
	div.rn.f64 	%fd119, %fd2, %fd118;
	mul.f64 	%fd99, %fd117, %fd119;
	abs.f64 	%fd100, %fd99;
	setp.neu.f64 	%p6, %fd100, 0d7FF0000000000000;
	@%p6 bra 	$L__BB1_43;
	mov.f64 	%fd125, 0d0000000000000000;
	mul.rn.f64 	%fd348, %fd99, %fd125;
	mov.b32 	%r111, 0;
	bra.uni 	$L__BB1_45;
$L__BB1_5:
	and.b32  	%r73, %r25, 1;
$L__BB1_6:
	setp.eq.s32 	%p11, %r25, 1;
	mul.wide.s32 	%rd22, %r104, 8;
	add.s64 	%rd23, %rd2, %rd22;
	ld.global.nc.f64 	%fd3, [%rd23];
	mov.f64 	%fd347, 0d0000000000000000;
	mov.b64 	%rd40, 0;
	mov.f64 	%fd346, %fd347;
	mov.f64 	%fd345, %fd347;
	mov.f64 	%fd344, %fd347;
	mov.f64 	%fd343, %fd347;
	@%p11 bra 	$L__BB1_22;
	ld.param.u64 	%rd36, [_cupy_lombscargle_float64_param_3];
	ld.param.u64 	%rd34, [_cupy_lombscargle_float64_param_2];
	and.b32  	%r45, %r25, 2147483646;
	neg.s32 	%r105, %r45;
	cvta.to.global.u64 	%rd24, %rd36;
	add.s64 	%rd39, %rd24, 8;
	cvta.to.global.u64 	%rd25, %rd34;
	add.s64 	%rd38, %rd25, 8;
	mov.f64 	%fd347, 0d0000000000000000;
$L__BB1_8:
	ld.global.nc.f64 	%fd166, [%rd38+-8];
	mul.f64 	%fd9, %fd3, %fd166;
	abs.f64 	%fd10, %fd9;
	setp.eq.f64 	%p12, %fd10, 0d7FF0000000000000;
	@%p12 bra 	$L__BB1_11;
	mul.f64 	%fd167, %fd9, 0d3FE45F306DC9C883;
	cvt.rni.s32.f64 	%r106, %fd167;
	cvt.rn.f64.s32 	%fd168, %r106;
	fma.rn.f64 	%fd169, %fd168, 0dBFF921FB54442D18, %fd9;
	fma.rn.f64 	%fd170, %fd168, 0dBC91A62633145C00, %fd169;
	fma.rn.f64 	%fd319, %fd168, 0dB97B839A252049C0, %fd170;
	setp.ltu.f64 	%p13, %fd10, 0d41E0000000000000;
	@%p13 bra 	$L__BB1_12;
	{ // callseq 1, 0
	.param .b64 param0;
	st.param.f64 	[param0], %fd9;
	.param .align 16 .b8 retval0[16];
	call.uni (retval0), 
	__internal_trig_reduction_slowpathd, 
	(
	param0
	);
	ld.param.f64 	%fd319, [retval0];
	ld.param.b32 	%r106, [retval0+8];
	} // callseq 1
	bra.uni 	$L__BB1_12;
$L__BB1_11:
	mov.f64 	%fd172, 0d0000000000000000;
	mul.rn.f64 	%fd319, %fd9, %fd172;
	mov.b32 	%r106, 0;
$L__BB1_12:
	mul.rn.f64 	%fd173, %fd319, %fd319;
	fma.rn.f64 	%fd174, %fd173, 0dBDA8FF8320FD8164, 0d3E21EEA7C1EF8528;
	fma.rn.f64 	%fd175, %fd174, %fd173, 0dBE927E4F8E06E6D9;
	fma.rn.f64 	%fd176, %fd175, %fd173, 0d3EFA01A019DDBCE9;
	fma.rn.f64 	%fd177, %fd176, %fd173, 0dBF56C16C16C15D47;
	fma.rn.f64 	%fd178, %fd177, %fd173, 0d3FA5555555555551;
	fma.rn.f64 	%fd179, %fd178, %fd173, 0dBFE0000000000000;
	fma.rn.f64 	%fd180, %fd179, %fd173, 0d3FF0000000000000;
	fma.rn.f64 	%fd181, %fd173, 0d3DE5DB65F9785EBA, 0dBE5AE5F12CB0D246;
	fma.rn.f64 	%fd182, %fd181, %fd173, 0d3EC71DE369ACE392;
	fma.rn.f64 	%fd183, %fd182, %fd173, 0dBF2A01A019DB62A1;
	fma.rn.f64 	%fd184, %fd183, %fd173, 0d3F81111111110818;
	fma.rn.f64 	%fd185, %fd184, %fd173, 0dBFC5555555555554;
	fma.rn.f64 	%fd186, %fd185, %fd173, 0d0000000000000000;
	fma.rn.f64 	%fd187, %fd186, %fd319, %fd319;
	and.b32  	%r48, %r106, 1;
	setp.eq.b32 	%p14, %r48, 1;
	{
	.reg .b32 %temp; 
	mov.b64 	{%temp, %r49}, %fd187;
	}
	{
	.reg .b32 %temp; 
	mov.b64 	{%r50, %temp}, %fd187;
	}
	xor.b32  	%r51, %r49, -2147483648;
	mov.b64 	%fd188, {%r50, %r51};
	selp.f64 	%fd320, %fd180, %fd187, %p14;
	selp.f64 	%fd321, %fd188, %fd180, %p14;
	and.b32  	%r52, %r106, 2;
	setp.eq.s32 	%p15, %r52, 0;
	@%p15 bra 	$L__BB1_14;
	{
	.reg .b32 %temp; 
	mov.b64 	{%temp, %r53}, %fd320;
	}
	{
	.reg .b32 %temp; 
	mov.b64 	{%r54, %temp}, %fd320;
	}
	xor.b32  	%r55, %r53, -2147483648;
	mov.b64 	%fd320, {%r54, %r55};
	{
	.reg .b32 %temp; 
	mov.b64 	{%temp, %r56}, %fd321;
	}
	{
	.reg .b32 %temp; 
	mov.b64 	{%r57, %temp}, %fd321;
	}
	xor.b32  	%r58, %r56, -2147483648;
	mov.b64 	%fd321, {%r57, %r58};
$L__BB1_14:
	ld.global.nc.f64 	%fd189, [%rd39+-8];
	fma.rn.f64 	%fd21, %fd321, %fd189, %fd343;
	fma.rn.f64 	%fd22, %fd320, %fd189, %fd344;
	fma.rn.f64 	%fd23, %fd321, %fd321, %fd345;
	fma.rn.f64 	%fd24, %fd320, %fd320, %fd346;
	fma.rn.f64 	%fd25, %fd320, %fd321, %fd347;
	ld.global.nc.f64 	%fd190, [%rd38];
	mul.f64 	%fd26, %fd3, %fd190;
	abs.f64 	%fd27, %fd26;
	setp.eq.f64 	%p16, %fd27, 0d7FF0000000000000;
	@%p16 bra 	$L__BB1_17;
	mul.f64 	%fd191, %fd26, 0d3FE45F306DC9C883;
	cvt.rni.s32.f64 	%r107, %fd191;
	cvt.rn.f64.s32 	%fd192, %r107;
	fma.rn.f64 	%fd193, %fd192, 0dBFF921FB54442D18, %fd26;
	fma.rn.f64 	%fd194, %fd192, 0dBC91A62633145C00, %fd193;
	fma.rn.f64 	%fd322, %fd192, 0dB97B839A252049C0, %fd194;
	setp.ltu.f64 	%p17, %fd27, 0d41E0000000000000;
	@%p17 bra 	$L__BB1_18;
	{ // callseq 2, 0
	.param .b64 param0;
	st.param.f64 	[param0], %fd26;
	.param .align 16 .b8 retval0[16];
	call.uni (retval0), 
	__internal_trig_reduction_slowpathd, 
	(
	param0
	);
	ld.param.f64 	%fd322, [retval0];
	ld.param.b32 	%r107, [retval0+8];
	} // callseq 2
	bra.uni 	$L__BB1_18;
$L__BB1_17:
	mov.f64 	%fd196, 0d0000000000000000;
	mul.rn.f64 	%fd322, %fd26, %fd196;
	mov.b32 	%r107, 0;
$L__BB1_18:
	mul.rn.f64 	%fd197, %fd322, %fd322;
	fma.rn.f64 	%fd198, %fd197, 0dBDA8FF8320FD8164, 0d3E21EEA7C1EF8528;
	fma.rn.f64 	%fd199, %fd198, %fd197, 0dBE927E4F8E06E6D9;
	fma.rn.f64 	%fd200, %fd199, %fd197, 0d3EFA01A019DDBCE9;
	fma.rn.f64 	%fd201, %fd200, %fd197, 0dBF56C16C16C15D47;
	fma.rn.f64 	%fd202, %fd201, %fd197, 0d3FA5555555555551;
	fma.rn.f64 	%fd203, %fd202, %fd197, 0dBFE0000000000000;
	fma.rn.f64 	%fd204, %fd203, %fd197, 0d3FF0000000000000;
	fma.rn.f64 	%fd205, %fd197, 0d3DE5DB65F9785EBA, 0dBE5AE5F12CB0D246;
	fma.rn.f64 	%fd206, %fd205, %fd197, 0d3EC71DE369ACE392;
	fma.rn.f64 	%fd207, %fd206, %fd197, 0dBF2A01A019DB62A1;
	fma.rn.f64 	%fd208, %fd207, %fd197, 0d3F81111111110818;
	fma.rn.f64 	%fd209, %fd208, %fd197, 0dBFC5555555555554;
	fma.rn.f64 	%fd210, %fd209, %fd197, 0d0000000000000000;
	fma.rn.f64 	%fd211, %fd210, %fd322, %fd322;
	and.b32  	%r61, %r107, 1;
	setp.eq.b32 	%p18, %r61, 1;
	{
	.reg .b32 %temp; 
	mov.b64 	{%temp, %r62}, %fd211;
	}
	{
	.reg .b32 %temp; 
	mov.b64 	{%r63, %temp}, %fd211;
	}
	xor.b32  	%r64, %r62, -2147483648;
	mov.b64 	%fd212, {%r63, %r64};
	selp.f64 	%fd323, %fd204, %fd211, %p18;
	selp.f64 	%fd324, %fd212, %fd204, %p18;
	and.b32  	%r65, %r107, 2;
	setp.eq.s32 	%p19, %r65, 0;
	@%p19 bra 	$L__BB1_20;
	{
	.reg .b32 %temp; 
	mov.b64 	{%temp, %r66}, %fd323;
	}
	{
	.reg .b32 %temp; 
	mov.b64 	{%r67, %temp}, %fd323;
	}
	xor.b32  	%r68, %r66, -2147483648;
	mov.b64 	%fd323, {%r67, %r68};
	{
	.reg .b32 %temp; 
	mov.b64 	{%temp, %r69}, %fd324;
	}
	{
	.reg .b32 %temp; 
	mov.b64 	{%r70, %temp}, %fd324;
	}
	xor.b32  	%r71, %r69, -2147483648;
	mov.b64 	%fd324, {%r70, %r71};
$L__BB1_20:
	ld.global.nc.f64 	%fd213, [%rd39];
	fma.rn.f64 	%fd343, %fd324, %fd213, %fd21;
	fma.rn.f64 	%fd344, %fd323, %fd213, %fd22;
	fma.rn.f64 	%fd345, %fd324, %fd324, %fd23;
	fma.rn.f64 	%fd346, %fd323, %fd323, %fd24;
	fma.rn.f64 	%fd347, %fd323, %fd324, %fd25;
	add.s32 	%r105, %r105, 2;
	add.s64 	%rd39, %rd39, 16;
	add.s64 	%rd38, %rd38, 16;
	setp.eq.s32 	%p20, %r105, 0;
	@%p20 bra 	$L__BB1_21;
	bra.uni 	$L__BB1_8;
$L__BB1_21:
	and.b32  	%r72, %r25, 2147483646;
	cvt.u64.u32 	%rd40, %r72;
$L__BB1_22:
	setp.eq.b32 	%p21, %r73, 1;
	not.pred 	%p22, %p21;
	@%p22 bra 	$L__BB1_41;
	ld.param.u64 	%rd35, [_cupy_lombscargle_float64_param_2];
	cvta.to.global.u64 	%rd26, %rd35;
	shl.b64 	%rd27, %rd40, 3;
	add.s64 	%rd28, %rd26, %rd27;
	ld.global.nc.f64 	%fd214, [%rd28];
	mul.f64 	%fd71, %fd3, %fd214;
	abs.f64 	%fd72, %fd71;
	setp.eq.f64 	%p23, %fd72, 0d7FF0000000000000;
	@%p23 bra 	$L__BB1_37;
	mul.f64 	%fd215, %fd71, 0d3FE45F306DC9C883;
	cvt.rni.s32.f64 	%r109, %fd215;
	cvt.rn.f64.s32 	%fd216, %r109;
	fma.rn.f64 	%fd217, %fd216, 0dBFF921FB54442D18, %fd71;
	fma.rn.f64 	%fd218, %fd216, 0dBC91A62633145C00, %fd217;
	fma.rn.f64 	%fd340, %fd216, 0dB97B839A252049C0, %fd218;
	setp.ltu.f64 	%p24, %fd72, 0d41E0000000000000;
	@%p24 bra 	$L__BB1_38;
	{ // callseq 3, 0
	.param .b64 param0;
	st.param.f64 	[param0], %fd71;
	.param .align 16 .b8 retval0[16];
	call.uni (retval0), 
	__internal_trig_reduction_slowpathd, 
	(
	param0
	);
	ld.param.f64 	%fd340, [retval0];
	ld.param.b32 	%r109, [retval0+8];
	} // callseq 3
	bra.uni 	$L__BB1_38;
$L__BB1_26:
	{
	.reg .b32 %temp; 
	mov.b64 	{%temp, %r88}, %fd94;
	}
	setp.lt.s32 	%p29, %r88, 0;
	neg.f64 	%fd262, %fd98;
	selp.f64 	%fd263, %fd98, %fd262, %p29;
	add.f64 	%fd325, %fd263, 0d3FF921FB54442D18;
$L__BB1_27:
	setp.eq.f64 	%p30, %fd97, 0d0000000000000000;
	@%p30 bra 	$L__BB1_29;
	setp.eq.f64 	%p31, %fd95, %fd96;
	{
	.reg .b32 %temp; 
	mov.b64 	{%temp, %r89}, %fd94;
	}
	setp.lt.s32 	%p32, %r89, 0;
	selp.f64 	%fd264, 0d4002D97C7F3321D2, 0d3FE921FB54442D18, %p32;
	selp.f64 	%fd326, %fd264, %fd325, %p31;
	bra.uni 	$L__BB1_30;
$L__BB1_29:
	{
	.reg .b32 %temp; 
	mov.b64 	{%temp, %r90}, %fd94;
	}
	setp.lt.s32 	%p33, %r90, 0;
	selp.f64 	%fd326, 0d400921FB54442D18, 0d0000000000000000, %p33;
$L__BB1_30:
	add.rn.f64 	%fd265, %fd95, %fd96;
	setp.nan.f64 	%p34, %fd265, %fd265;
	copysign.f64 	%fd266, %fd93, %fd326;
	selp.f64 	%fd267, %fd265, %fd266, %p34;
	add.f64 	%fd268, %fd3, %fd3;
	div.rn.f64 	%fd269, %fd267, %fd268;
	mul.f64 	%fd49, %fd3, %fd269;
	abs.f64 	%fd50, %fd49;
	setp.eq.f64 	%p35, %fd50, 0d7FF0000000000000;
	@%p35 bra 	$L__BB1_33;
	mul.f64 	%fd270, %fd49, 0d3FE45F306DC9C883;
	cvt.rni.s32.f64 	%r108, %fd270;
	cvt.rn.f64.s32 	%fd271, %r108;
	fma.rn.f64 	%fd272, %fd271, 0dBFF921FB54442D18, %fd49;
	fma.rn.f64 	%fd273, %fd271, 0dBC91A62633145C00, %fd272;
	fma.rn.f64 	%fd327, %fd271, 0dB97B839A252049C0, %fd273;
	setp.ltu.f64 	%p36, %fd50, 0d41E0000000000000;
	@%p36 bra 	$L__BB1_34;
	{ // callseq 4, 0
	.param .b64 param0;
	st.param.f64 	[param0], %fd49;
	.param .align 16 .b8 retval0[16];
	call.uni (retval0), 
	__internal_trig_reduction_slowpathd, 
	(
	param0
	);
	ld.param.f64 	%fd327, [retval0];
	ld.param.b32 	%r108, [retval0+8];
	} // callseq 4
	bra.uni 	$L__BB1_34;
$L__BB1_33:
	mov.f64 	%fd275, 0d0000000000000000;
	mul.rn.f64 	%fd327, %fd49, %fd275;
	mov.b32 	%r108, 0;
$L__BB1_34:
	mul.rn.f64 	%fd276, %fd327, %fd327;
	fma.rn.f64 	%fd277, %fd276, 0dBDA8FF8320FD8164, 0d3E21EEA7C1EF8528;
	fma.rn.f64 	%fd278, %fd277, %fd276, 0dBE927E4F8E06E6D9;
	fma.rn.f64 	%fd279, %fd278, %fd276, 0d3EFA01A019DDBCE9;
	fma.rn.f64 	%fd280, %fd279, %fd276, 0dBF56C16C16C15D47;
	fma.rn.f64 	%fd281, %fd280, %fd276, 0d3FA5555555555551;
	fma.rn.f64 	%fd282, %fd281, %fd276, 0dBFE0000000000000;
	fma.rn.f64 	%fd283, %fd282, %fd276, 0d3FF0000000000000;
	fma.rn.f64 	%fd284, %fd276, 0d3DE5DB65F9785EBA, 0dBE5AE5F12CB0D246;
	fma.rn.f64 	%fd285, %fd284, %fd276, 0d3EC71DE369ACE392;
	fma.rn.f64 	%fd286, %fd285, %fd276, 0dBF2A01A019DB62A1;
	fma.rn.f64 	%fd287, %fd286, %fd276, 0d3F81111111110818;
	fma.rn.f64 	%fd288, %fd287, %fd276, 0dBFC5555555555554;
	fma.rn.f64 	%fd289, %fd288, %fd276, 0d0000000000000000;
	fma.rn.f64 	%fd290, %fd289, %fd327, %fd327;
	and.b32  	%r93, %r108, 1;
	setp.eq.b32 	%p37, %r93, 1;
	{
	.reg .b32 %temp; 
	mov.b64 	{%temp, %r94}, %fd290;
	}
	{
	.reg .b32 %temp; 
	mov.b64 	{%r95, %temp}, %fd290;
	}
	xor.b32  	%r96, %r94, -2147483648;
	mov.b64 	%fd291, {%r95, %r96};
	selp.f64 	%fd328, %fd283, %fd290, %p37;
	selp.f64 	%fd329, %fd291, %fd283, %p37;
	and.b32  	%r97, %r108, 2;
	setp.eq.s32 	%p38, %r97, 0;
	@%p38 bra 	$L__BB1_36;
	{
	.reg .b32 %temp; 
	mov.b64 	{%temp, %r98}, %fd328;
	}
	{
	.reg .b32 %temp; 
	mov.b64 	{%r99, %temp}, %fd328;
	}
	xor.b32  	%r100, %r98, -2147483648;
	mov.b64 	%fd328, {%r99, %r100};
	{
	.reg .b32 %temp; 
	mov.b64 	{%temp, %r101}, %fd329;
	}
	{
	.reg .b32 %temp; 
	mov.b64 	{%r102, %temp}, %fd329;
	}
	xor.b32  	%r103, %r101, -2147483648;
	mov.b64 	%fd329, {%r102, %r103};
$L__BB1_36:
	mul.f64 	%fd292, %fd329, %fd329;
	mul.f64 	%fd293, %fd328, %fd328;
	add.f64 	%fd294, %fd329, %fd329;
	mul.f64 	%fd295, %fd328, %fd294;
	mul.f64 	%fd296, %fd343, %fd329;
	fma.rn.f64 	%fd297, %fd344, %fd328, %fd296;
	mul.f64 	%fd298, %fd297, %fd297;
	mul.f64 	%fd299, %fd347, %fd295;
	fma.rn.f64 	%fd300, %fd345, %fd292, %fd299;
	fma.rn.f64 	%fd301, %fd346, %fd293, %fd300;
	div.rn.f64 	%fd302, %fd298, %fd301;
	mul.f64 	%fd303, %fd344, %fd329;
	mul.f64 	%fd304, %fd343, %fd328;
	sub.f64 	%fd305, %fd303, %fd304;
	mul.f64 	%fd306, %fd305, %fd305;
	mul.f64 	%fd307, %fd346, %fd292;
	sub.f64 	%fd308, %fd307, %fd299;
	fma.rn.f64 	%fd309, %fd345, %fd293, %fd308;
	div.rn.f64 	%fd310, %fd306, %fd309;
	add.f64 	%fd311, %fd302, %fd310;
	mul.f64 	%fd312, %fd311, 0d3FE0000000000000;
	mul.f64 	%fd313, %fd1, %fd312;
	mul.wide.s32 	%rd32, %r104, 8;
	add.s64 	%rd33, %rd1, %rd32;
	st.global.f64 	[%rd33], %fd313;
	add.s32 	%r104, %r104, %r2;
	setp.lt.s32 	%p39, %r104, %r26;
	@%p39 bra 	$L__BB1_6;
	bra.uni 	$L__BB1_48;
$L__BB1_37:
	mov.f64 	%fd220, 0d0000000000000000;
	mul.rn.f64 	%fd340, %fd71, %fd220;
	mov.b32 	%r109, 0;
$L__BB1_38:
	mul.rn.f64 	%fd221, %fd340, %fd340;
	fma.rn.f64 	%fd222, %fd221, 0dBDA8FF8320FD8164, 0d3E21EEA7C1EF8528;
	fma.rn.f64 	%fd223, %fd222, %fd221, 0dBE927E4F8E06E6D9;
	fma.rn.f64 	%fd224, %fd223, %fd221, 0d3EFA01A019DDBCE9;
	fma.rn.f64 	%fd225, %fd224, %fd221, 0dBF56C16C16C15D47;
	fma.rn.f64 	%fd226, %fd225, %fd221, 0d3FA5555555555551;
	fma.rn.f64 	%fd227, %fd226, %fd221, 0dBFE0000000000000;
	fma.rn.f64 	%fd228, %fd227, %fd221, 0d3FF0000000000000;
	fma.rn.f64 	%fd229, %fd221, 0d3DE5DB65F9785EBA, 0dBE5AE5F12CB0D246;
	fma.rn.f64 	%fd230, %fd229, %fd221, 0d3EC71DE369ACE392;
	fma.rn.f64 	%fd231, %fd230, %fd221, 0dBF2A01A019DB62A1;
	fma.rn.f64 	%fd232, %fd231, %fd221, 0d3F81111111110818;
	fma.rn.f64 	%fd233, %fd232, %fd221, 0dBFC5555555555554;
	fma.rn.f64 	%fd234, %fd233, %fd221, 0d0000000000000000;
	fma.rn.f64 	%fd235, %fd234, %fd340, %fd340;
	and.b32  	%r76, %r109, 1;
	setp.eq.b32 	%p25, %r76, 1;
	{
	.reg .b32 %temp; 
	mov.b64 	{%temp, %r77}, %fd235;
	}
	{
	.reg .b32 %temp; 
	mov.b64 	{%r78, %temp}, %fd235;
	}
	xor.b32  	%r79, %r77, -2147483648;
	mov.b64 	%fd236, {%r78, %r79};
	selp.f64 	%fd341, %fd228, %fd235, %p25;
	selp.f64 	%fd342, %fd236, %fd228, %p25;
	and.b32  	%r80, %r109, 2;
	setp.eq.s32 	%p26, %r80, 0;
	@%p26 bra 	$L__BB1_40;
	{
	.reg .b32 %temp; 
	mov.b64 	{%temp, %r81}, %fd341;
	}
	{
	.reg .b32 %temp; 
	mov.b64 	{%r82, %temp}, %fd341;
	}
	xor.b32  	%r83, %r81, -2147483648;
	mov.b64 	%fd341, {%r82, %r83};
	{
	.reg .b32 %temp; 
	mov.b64 	{%temp, %r84}, %fd342;
	}
	{
	.reg .b32 %temp; 
	mov.b64 	{%r85, %temp}, %fd342;
	}
	xor.b32  	%r86, %r84, -2147483648;
	mov.b64 	%fd342, {%r85, %r86};
$L__BB1_40:
	ld.param.u64 	%rd37, [_cupy_lombscargle_float64_param_3];
	cvta.to.global.u64 	%rd29, %rd37;
	add.s64 	%rd31, %rd29, %rd27;
	ld.global.nc.f64 	%fd237, [%rd31];
	fma.rn.f64 	%fd343, %fd342, %fd237, %fd343;
	fma.rn.f64 	%fd344, %fd341, %fd237, %fd344;
	fma.rn.f64 	%fd345, %fd342, %fd342, %fd345;
	fma.rn.f64 	%fd346, %fd341, %fd341, %fd346;
	fma.rn.f64 	%fd347, %fd341, %fd342, %fd347;
$L__BB1_41:
	add.f64 	%fd93, %fd347, %fd347;
	sub.f64 	%fd94, %fd345, %fd346;
	abs.f64 	%fd95, %fd94;
	abs.f64 	%fd96, %fd93;
	setp.gt.f64 	%p27, %fd96, %fd95;
	selp.f64 	%fd97, %fd96, %fd95, %p27;
	selp.f64 	%fd238, %fd95, %fd96, %p27;
	div.rn.f64 	%fd239, %fd238, %fd97;
	mul.f64 	%fd240, %fd239, %fd239;
	fma.rn.f64 	%fd241, %fd240, 0dBEF53E1D2A25FF7E, 0d3F2D3B63DBB65B49;
	fma.rn.f64 	%fd242, %fd241, %fd240, 0dBF5312788DDE082E;
	fma.rn.f64 	%fd243, %fd242, %fd240, 0d3F6F9690C8249315;
	fma.rn.f64 	%fd244, %fd243, %fd240, 0dBF82CF5AABC7CF0D;
	fma.rn.f64 	%fd245, %fd244, %fd240, 0d3F9162B0B2A3BFDE;
	fma.rn.f64 	%fd246, %fd245, %fd240, 0dBF9A7256FEB6FC6B;
	fma.rn.f64 	%fd247, %fd246, %fd240, 0d3FA171560CE4A489;
	fma.rn.f64 	%fd248, %fd247, %fd240, 0dBFA4F44D841450E4;
	fma.rn.f64 	%fd249, %fd248, %fd240, 0d3FA7EE3D3F36BB95;
	fma.rn.f64 	%fd250, %fd249, %fd240, 0dBFAAD32AE04A9FD1;
	fma.rn.f64 	%fd251, %fd250, %fd240, 0d3FAE17813D66954F;
	fma.rn.f64 	%fd252, %fd251, %fd240, 0dBFB11089CA9A5BCD;
	fma.rn.f64 	%fd253, %fd252, %fd240, 0d3FB3B12B2DB51738;
	fma.rn.f64 	%fd254, %fd253, %fd240, 0dBFB745D022F8DC5C;
	fma.rn.f64 	%fd255, %fd254, %fd240, 0d3FBC71C709DFE927;
	fma.rn.f64 	%fd256, %fd255, %fd240, 0dBFC2492491FA1744;
	fma.rn.f64 	%fd257, %fd256, %fd240, 0d3FC99999999840D2;
	fma.rn.f64 	%fd258, %fd257, %fd240, 0dBFD555555555544C;
	mul.f64 	%fd259, %fd240, %fd258;
	fma.rn.f64 	%fd98, %fd259, %fd239, %fd239;
	@%p27 bra 	$L__BB1_26;
	{
	.reg .b32 %temp; 
	mov.b64 	{%temp, %r87}, %fd94;
	}
	setp.lt.s32 	%p28, %r87, 0;
	mov.f64 	%fd260, 0d400921FB54442D18;
	sub.f64 	%fd261, %fd260, %fd98;
	selp.f64 	%fd325, %fd261, %fd98, %p28;
	bra.uni 	$L__BB1_27;
$L__BB1_43:
	mul.f64 	%fd120, %fd99, 0d3FE45F306DC9C883;
	cvt.rni.s32.f64 	%r111, %fd120;
	cvt.rn.f64.s32 	%fd121, %r111;
	fma.rn.f64 	%fd122, %fd121, 0dBFF921FB54442D18, %fd99;
	fma.rn.f64 	%fd123, %fd121, 0dBC91A62633145C00, %fd122;
	fma.rn.f64 	%fd348, %fd121, 0dB97B839A252049C0, %fd123;
	setp.ltu.f64 	%p7, %fd100, 0d41E0000000000000;
	@%p7 bra 	$L__BB1_45;
	{ // callseq 0, 0
	.param .b64 param0;
	st.param.f64 	[param0], %fd99;
	.param .align 16 .b8 retval0[16];
	call.uni (retval0), 
	__internal_trig_reduction_slowpathd, 
	(
	param0
	);
	ld.param.f64 	%fd348, [retval0];
	ld.param.b32 	%r111, [retval0+8];
	} // callseq 0
$L__BB1_45:
	mul.rn.f64 	%fd126, %fd348, %fd348;
	fma.rn.f64 	%fd127, %fd126, 0dBDA8FF8320FD8164, 0d3E21EEA7C1EF8528;
	fma.rn.f64 	%fd128, %fd127, %fd126, 0dBE927E4F8E06E6D9;
	fma.rn.f64 	%fd129, %fd128, %fd126, 0d3EFA01A019DDBCE9;
	fma.rn.f64 	%fd130, %fd129, %fd126, 0dBF56C16C16C15D47;
	fma.rn.f64 	%fd131, %fd130, %fd126, 0d3FA5555555555551;
	fma.rn.f64 	%fd132, %fd131, %fd126, 0dBFE0000000000000;
	fma.rn.f64 	%fd133, %fd132, %fd126, 0d3FF0000000000000;
	fma.rn.f64 	%fd134, %fd126, 0d3DE5DB65F9785EBA, 0dBE5AE5F12CB0D246;
	fma.rn.f64 	%fd135, %fd134, %fd126, 0d3EC71DE369ACE392;
	fma.rn.f64 	%fd136, %fd135, %fd126, 0dBF2A01A019DB62A1;
	fma.rn.f64 	%fd137, %fd136, %fd126, 0d3F81111111110818;
	fma.rn.f64 	%fd138, %fd137, %fd126, 0dBFC5555555555554;
	fma.rn.f64 	%fd139, %fd138, %fd126, 0d0000000000000000;
	fma.rn.f64 	%fd140, %fd139, %fd348, %fd348;
	and.b32  	%r34, %r111, 1;
	setp.eq.b32 	%p8, %r34, 1;
	{
	.reg .b32 %temp; 
	mov.b64 	{%temp, %r35}, %fd140;
	}
	{
	.reg .b32 %temp; 
	mov.b64 	{%r36, %temp}, %fd140;
	}
	xor.b32  	%r37, %r35, -2147483648;
	mov.b64 	%fd141, {%r36, %r37};
	selp.f64 	%fd349, %fd133, %fd140, %p8;
	selp.f64 	%fd350, %fd141, %fd133, %p8;
	and.b32  	%r38, %r111, 2;
	setp.eq.s32 	%p9, %r38, 0;
	@%p9 bra 	$L__BB1_47;
	{
	.reg .b32 %temp; 
	mov.b64 	{%temp, %r39}, %fd349;
	}
	{
	.reg .b32 %temp; 
	mov.b64 	{%r40, %temp}, %fd349;
	}
	xor.b32  	%r41, %r39, -2147483648;
	mov.b64 	%fd349, {%r40, %r41};
	{
	.reg .b32 %temp; 
	mov.b64 	{%temp, %r42}, %fd350;
	}
	{
	.reg .b32 %temp; 
	mov.b64 	{%r43, %temp}, %fd350;
	}
	xor.b32  	%r44, %r42, -2147483648;
	mov.b64 	%fd350, {%r43, %r44};
$L__BB1_47:
	mul.f64 	%fd142, %fd350, %fd350;
	mul.f64 	%fd143, %fd349, %fd349;
	add.f64 	%fd144, %fd350, %fd350;
	mul.f64 	%fd145, %fd349, %fd144;
	mul.f64 	%fd146, %fd350, 0d0000000000000000;
	mul.f64 	%fd147, %fd349, 0d0000000000000000;
	add.f64 	%fd148, %fd147, %fd146;
	mul.f64 	%fd149, %fd148, %fd148;
	mul.f64 	%fd150, %fd142, 0d0000000000000000;
	mul.f64 	%fd151, %fd145, 0d0000000000000000;
	add.f64 	%fd152, %fd150, %fd151;
	fma.rn.f64 	%fd153, %fd143, 0d0000000000000000, %fd152;
	div.rn.f64 	%fd154, %fd149, %fd153;
	sub.f64 	%fd155, %fd146, %fd147;
	mul.f64 	%fd156, %fd155, %fd155;
	sub.f64 	%fd157, %fd150, %fd151;
	fma.rn.f64 	%fd158, %fd143, 0d0000000000000000, %fd157;
	div.rn.f64 	%fd159, %fd156, %fd158;
	add.f64 	%fd160, %fd154, %fd159;
	mul.f64 	%fd161, %fd160, 0d3FE0000000000000;
	mul.f64 	%fd162, %fd1, %fd161;
	add.s64 	%rd20, %rd1, %rd17;
	st.global.f64 	[%rd20], %fd162;
	add.s32 	%r104, %r104, %r2;
	setp.lt.s32 	%p10, %r104, %r26;
	@%p10 bra 	$L__BB1_3;
$L__BB1_48:
	ret;

}
.func  (.param .align 16 .b8 func_retval0[16]) __internal_trig_reduction_slowpathd(
	.param .b64 __internal_trig_reduction_slowpathd_param_0
)
{
	.local .align 8 .b8 	__local_depot2[40];
	.reg .b64 	%SP;
	.reg .b64 	%SPL;
	.reg .pred 	%p<10>;
	.reg .b32 	%r<47>;
	.reg .b64 	%rd<74>;
	.reg .b64 	%fd<5>;

	mov.u64 	%SPL, __local_depot2;
	ld.param.f64 	%fd4, [__internal_trig_reduction_slowpathd_param_0];
	add.u64 	%rd1, %SPL, 0;
	{
	.reg .b32 %temp; 
	mov.b64 	{%temp, %r1}, %fd4;
	}
	shr.u32 	%r2, %r1, 20;
	and.b32  	%r3, %r2, 2047;
	setp.eq.s32 	%p1, %r3, 2047;
	mov.b32 	%r46, 0;
	@%p1 bra 	$L__BB2_9;
	add.s32 	%r20, %r3, -1024;
	mov.b64 	%rd20, %fd4;
	shl.b64 	%rd2, %rd20, 11;
	shr.u32 	%r4, %r20, 6;
	sub.s32 	%r45, 15, %r4;
	sub.s32 	%r21, 19, %r4;
	setp.lt.u32 	%p2, %r20, 128;
	selp.b32 	%r6, 18, %r21, %p2;
	setp.ge.s32 	%p3, %r45, %r6;
	mov.b64 	%rd70, 0;
	@%p3 bra 	$L__BB2_4;
	add.s32 	%r23, %r6, %r4;
	neg.s32 	%r43, %r23;
	or.b64  	%rd3, %rd2, -9223372036854775808;
	mov.b64 	%rd70, 0;
	mov.b32 	%r42, 0;
	mov.u64 	%rd25, __cudart_i2opi_d;
	mov.u32 	%r44, %r45;
$L__BB2_3:
	.pragma "nounroll";
	mul.wide.s32 	%rd22, %r42, 8;
	add.s64 	%rd23, %rd1, %rd22;
	mul.wide.s32 	%rd24, %r44, 8;
	add.s64 	%rd26, %rd25, %rd24;
	ld.global.nc.u64 	%rd27, [%rd26];
	{
	.reg .u32 %r0, %r1, %r2, %r3, %alo, %ahi, %blo, %bhi, %clo, %chi;
	mov.b64 	{%alo,%ahi}, %rd27;
	mov.b64 	{%blo,%bhi}, %rd3;
	mov.b64 	{%clo,%chi}, %rd70;
	mad.lo.cc.u32 	%r0, %alo, %blo, %clo;
	madc.hi.cc.u32 	%r1, %alo, %blo, %chi;
	madc.hi.u32 	%r2, %alo, %bhi, 0;
	mad.lo.cc.u32 	%r1, %alo, %bhi, %r1;
	madc.hi.cc.u32 	%r2, %ahi, %blo, %r2;
	madc.hi.u32 	%r3, %ahi, %bhi, 0;
	mad.lo.cc.u32 	%r1, %ahi, %blo, %r1;
	madc.lo.cc.u32 	%r2, %ahi, %bhi, %r2;
	addc.u32 	%r3, %r3, 0;
	mov.b64 	%rd28, {%r0,%r1};
	mov.b64 	%rd70, {%r2,%r3};
	}
	st.local.u64 	[%rd23], %rd28;
	add.s32 	%r44, %r44, 1;
	add.s32 	%r43, %r43, 1;
	add.s32 	%r42, %r42, 1;
	setp.ne.s32 	%p4, %r43, -15;
	mov.u32 	%r45, %r6;
	@%p4 bra 	$L__BB2_3;
$L__BB2_4:
	cvt.s64.s32 	%rd29, %r45;
	cvt.u64.u32 	%rd30, %r4;
	add.s64 	%rd31, %rd30, %rd29;
	shl.b64 	%rd32, %rd31, 3;
	add.s64 	%rd33, %rd1, %rd32;
	st.local.u64 	[%rd33+-120], %rd70;
	and.b32  	%r15, %r2, 63;
	ld.local.u64 	%rd72, [%rd1+16];
	ld.local.u64 	%rd71, [%rd1+24];
	setp.eq.s32 	%p5, %r15, 0;
	@%p5 bra 	$L__BB2_6;
	shl.b64 	%rd34, %rd71, %r15;
	shr.u64 	%rd35, %rd72, 1;
	xor.b32  	%r24, %r15, 63;
	shr.u64 	%rd36, %rd35, %r24;
	or.b64  	%rd71, %rd34, %rd36;
	ld.local.u64 	%rd37, [%rd1+8];
	shl.b64 	%rd38, %rd72, %r15;
	shr.u64 	%rd39, %rd37, 1;
	shr.u64 	%rd40, %rd39, %r24;
	or.b64  	%rd72, %rd38, %rd40;
$L__BB2_6:
	and.b32  	%r25, %r1, -2147483648;
	shr.u64 	%rd41, %rd71, 62;
	cvt.u32.u64 	%r26, %rd41;
	mov.b64 	{%r27, %r28}, %rd71;
	mov.b64 	{%r29, %r30}, %rd72;
	shf.l.wrap.b32 	%r31, %r30, %r27, 2;
	shf.l.wrap.b32 	%r32, %r27, %r28, 2;
	mov.b64 	%rd42, {%r31, %r32};
	shl.b64 	%rd43, %rd72, 2;
	shr.u64 	%rd44, %rd42, 63;
	cvt.u32.u64 	%r33, %rd44;
	add.s32 	%r34, %r33, %r26;
	setp.eq.s32 	%p6, %r25, 0;
	neg.s32 	%r35, %r34;
	selp.b32 	%r46, %r34, %r35, %p6;
	setp.gt.s64 	%p7, %rd42, -1;
	mov.b64 	%rd45, 0;
	{
	.reg .u32 %r0, %r1, %r2, %r3, %a0, %a1, %a2, %a3, %b0, %b1, %b2, %b3;
	mov.b64 	{%a0,%a1}, %rd45;
	mov.b64 	{%a2,%a3}, %rd45;
	mov.b64 	{%b0,%b1}, %rd43;
	mov.b64 	{%b2,%b3}, %rd42;
	sub.cc.u32 	%r0, %a0, %b0;
	subc.cc.u32 	%r1, %a1, %b1;
	subc.cc.u32 	%r2, %a2, %b2;
	subc.u32 	%r3, %a3, %b3;
	mov.b64 	%rd46, {%r0,%r1};
	mov.b64 	%rd47, {%r2,%r3};
	}
	xor.b32  	%r36, %r25, -2147483648;
	selp.b64 	%rd73, %rd42, %rd47, %p7;
	selp.b64 	%rd14, %rd43, %rd46, %p7;
	selp.b32 	%r17, %r25, %r36, %p7;
	clz.b64 	%r37, %rd73;
	cvt.u64.u32 	%rd15, %r37;
	setp.eq.s32 	%p8, %r37, 0;
	@%p8 bra 	$L__BB2_8;
	cvt.u32.u64 	%r38, %rd15;
	and.b32  	%r39, %r38, 63;
	shl.b64 	%rd48, %rd73, %r39;
	shr.u64 	%rd49, %rd14, 1;
	not.b32 	%r40, %r38;
	and.b32  	%r41, %r40, 63;
	shr.u64 	%rd50, %rd49, %r41;
	or.b64  	%rd73, %rd48, %rd50;
$L__BB2_8:
	mov.b64 	%rd51, -3958705157555305931;
	{
	.reg .u32 %r0, %r1, %r2, %r3, %alo, %ahi, %blo, %bhi;
	mov.b64 	{%alo,%ahi}, %rd73;
	mov.b64 	{%blo,%bhi}, %rd51;
	mul.lo.u32 	%r0, %alo, %blo;
	mul.hi.u32 	%r1, %alo, %blo;
	mad.lo.cc.u32 	%r1, %alo, %bhi, %r1;
	madc.hi.u32 	%r2, %alo, %bhi, 0;
	mad.lo.cc.u32 	%r1, %ahi, %blo, %r1;
	madc.hi.cc.u32 	%r2, %ahi, %blo, %r2;
	madc.hi.u32 	%r3, %ahi, %bhi, 0;
	mad.lo.cc.u32 	%r2, %ahi, %bhi, %r2;
	addc.u32 	%r3, %r3, 0;
	mov.b64 	%rd52, {%r0,%r1};
	mov.b64 	%rd53, {%r2,%r3};
	}
	setp.gt.s64 	%p9, %rd53, 0;
	{
	.reg .u32 %r0, %r1, %r2, %r3, %a0, %a1, %a2, %a3, %b0, %b1, %b2, %b3;
	mov.b64 	{%a0,%a1}, %rd52;
	mov.b64 	{%a2,%a3}, %rd53;
	mov.b64 	{%b0,%b1}, %rd52;
	mov.b64 	{%b2,%b3}, %rd53;
	add.cc.u32 	%r0, %a0, %b0;
	addc.cc.u32 	%r1, %a1, %b1;
	addc.cc.u32 	%r2, %a2, %b2;
	addc.u32 	%r3, %a3, %b3;
	mov.b64 	%rd54, {%r0,%r1};
	mov.b64 	%rd55, {%r2,%r3};
	}
	selp.b64 	%rd56, %rd55, %rd53, %p9;
	selp.s64 	%rd57, -1, 0, %p9;
	sub.s64 	%rd58, %rd57, %rd15;
	cvt.u64.u32 	%rd59, %r17;
	shl.b64 	%rd60, %rd59, 32;
	add.s64 	%rd61, %rd56, 1;
	shr.u64 	%rd62, %rd61, 10;
	add.s64 	%rd63, %rd62, 1;
	shr.u64 	%rd64, %rd63, 1;
	shl.b64 	%rd65, %rd58, 52;
	add.s64 	%rd66, %rd65, %rd64;
	add.s64 	%rd67, %rd66, 4602678819172646912;
	or.b64  	%rd68, %rd67, %rd60;
	mov.b64 	%fd4, %rd68;
$L__BB2_9:
	st.param.f64 	[func_retval0], %fd4;
	st.param.b32 	[func_retval0+8], %r46;
	ret;

}


// ===== COMPILED SASS (sm_100) =====

	.target	sm_100

	.elftype	@"ET_EXEC"


//--------------------- .note.nv.tkinfo           --------------------------
	.section	.note.nv.tkinfo,"",@"SHT_NOTE"
	.sectionflags	@"SHF_NOTE_NV_TKINFO"
	.tkinfo
        /*0018*/ 	.word	0x00000002
        /*0030*/ 	.string	""
        /*0030*/ 	.string	"ptxas"
        /*0030*/ 	.string	"Cuda compilation tools, release 13.0, V13.0.88"
        /*0030*/ 	.string	"Build cuda_13.0.r13.0/compiler.36424714_0"
        /*0030*/ 	.string	"-arch sm_100 -m 64 "



//--------------------- .note.nv.cuinfo           --------------------------
	.section	.note.nv.cuinfo,"",@"SHT_NOTE"
	.sectionflags	@"SHF_NOTE_NV_CUINFO"
        /*0018*/ 	.short	0x0002
        /*001a*/ 	.short	0x0064
        /*001c*/ 	.short	0x0082
	.zero		2


//--------------------- .nv.info                  --------------------------
	.section	.nv.info,"",@"SHT_CUDA_INFO"
	.align	4


	//----- nvinfo : EIATTR_REGCOUNT
	.align		4
        /*0000*/ 	.byte	0x04, 0x2f
        /*0002*/ 	.short	(.L_3 - .L_2)
	.align		4
.L_2:
        /*0004*/ 	.word	index@(_cupy_lombscargle_float32)
        /*0008*/ 	.word	0x0000001a


	//----- nvinfo : EIATTR_FRAME_SIZE
	.align		4
.L_3:
        /*000c*/ 	.byte	0x04, 0x11
        /*000e*/ 	.short	(.L_5 - .L_4)
	.align		4
.L_4:
        /*0010*/ 	.word	index@($__internal_1_$__cuda_sm3x_div_rn_noftz_f32_slowpath)
        /*0014*/ 	.word	0x00000020


	//----- nvinfo : EIATTR_FRAME_SIZE
	.align		4
.L_5:
        /*0018*/ 	.byte	0x04, 0x11
        /*001a*/ 	.short	(.L_7 - .L_6)
	.align		4
.L_6:
        /*001c*/ 	.word	index@(_cupy_lombscargle_float32)
        /*0020*/ 	.word	0x00000020


	//----- nvinfo : EIATTR_REGCOUNT
	.align		4
.L_7:
        /*0024*/ 	.byte	0x04, 0x2f
        /*0026*/ 	.short	(.L_9 - .L_8)
	.align		4
.L_8:
        /*0028*/ 	.word	index@(_cupy_lombscargle_float64)
        /*002c*/ 	.word	0x00000030


	//----- nvinfo : EIATTR_FRAME_SIZE
	.align		4
.L_9:
        /*0030*/ 	.byte	0x04, 0x11
        /*0032*/ 	.short	(.L_11 - .L_10)
	.align		4
.L_10:
        /*0034*/ 	.word	index@($_cupy_lombscargle_float64$__internal_trig_reduction_slowpathd)
        /*0038*/ 	.word	0x00000028


	//----- nvinfo : EIATTR_FRAME_SIZE
	.align		4
.L_11:
        /*003c*/ 	.byte	0x04, 0x11
        /*003e*/ 	.short	(.L_13 - .L_12)
	.align		4
.L_12:
        /*0040*/ 	.word	index@($__internal_0_$__cuda_sm20_div_rn_f64_full)
        /*0044*/ 	.word	0x00000028


	//----- nvinfo : EIATTR_FRAME_SIZE
	.align		4
.L_13:
        /*0048*/ 	.byte	0x04, 0x11
        /*004a*/ 	.short	(.L_15 - .L_14)
	.align		4
.L_14:
        /*004c*/ 	.word	index@(_cupy_lombscargle_float64)
        /*0050*/ 	.word	0x00000028


	//----- nvinfo : EIATTR_MIN_STACK_SIZE
	.align		4
.L_15:
        /*0054*/ 	.byte	0x04, 0x12
        /*0056*/ 	.short	(.L_17 - .L_16)
	.align		4
.L_16:
        /*0058*/ 	.word	index@(_cupy_lombscargle_float64)
        /*005c*/ 	.word	0x00000028


	//----- nvinfo : EIATTR_MIN_STACK_SIZE
	.align		4
.L_17:
        /*0060*/ 	.byte	0x04, 0x12
        /*0062*/ 	.short	(.L_19 - .L_18)
	.align		4
.L_18:
        /*0064*/ 	.word	index@(_cupy_lombscargle_float32)
        /*0068*/ 	.word	0x00000020
.L_19:


//--------------------- .nv.compat                --------------------------
	.section	.nv.compat,"",@"SHT_CUDA_COMPAT_INFO"
	.align	4
        /*0000*/ 	.byte	0x02, 0x09, 0x00, 0x00, 0x02, 0x02, 0x01, 0x00, 0x02, 0x05, 0x05, 0x00, 0x03, 0x07, 0x01, 0x01
        /*0010*/ 	.byte	0x02, 0x03, 0x00, 0x00, 0x02, 0x06, 0x01, 0x00, 0x04, 0x0b, 0x08, 0x00, 0x01, 0x00, 0x00, 0x00
        /*0020*/ 	.byte	0x00, 0x00, 0x00, 0x00


//--------------------- .nv.info._cupy_lombscargle_float64 --------------------------
	.section	.nv.info._cupy_lombscargle_float64,"",@"SHT_CUDA_INFO"
	.sectionflags	@""
	.align	4


	//----- nvinfo : EIATTR_CUDA_API_VERSION
	.align		4
        /*0000*/ 	.byte	0x04, 0x37
        /*0002*/ 	.short	(.L_21 - .L_20)
.L_20:
        /*0004*/ 	.word	0x00000082


	//----- nvinfo : EIATTR_KPARAM_INFO
	.align		4
.L_21:
        /*0008*/ 	.byte	0x04, 0x17
        /*000a*/ 	.short	(.L_23 - .L_22)
.L_22:
        /*000c*/ 	.word	0x00000000
        /*0010*/ 	.short	0x0006
        /*0012*/ 	.short	0x0028
        /*0014*/ 	.byte	0x00, 0xf5, 0x21, 0x00


	//----- nvinfo : EIATTR_KPARAM_INFO
	.align		4
.L_23:
        /*0018*/ 	.byte	0x04, 0x17
        /*001a*/ 	.short	(.L_25 - .L_24)
.L_24:
        /*001c*/ 	.word	0x00000000
        /*0020*/ 	.short	0x0005
        /*0022*/ 	.short	0x0020
        /*0024*/ 	.byte	0x00, 0xf5, 0x21, 0x00


	//----- nvinfo : EIATTR_KPARAM_INFO
	.align		4
.L_25:
        /*0028*/ 	.byte	0x04, 0x17
        /*002a*/ 	.short	(.L_27 - .L_26)
.L_26:
        /*002c*/ 	.word	0x00000000
        /*0030*/ 	.short	0x0004
        /*0032*/ 	.short	0x0018
        /*0034*/ 	.byte	0x00, 0xf5, 0x21, 0x00


	//----- nvinfo : EIATTR_KPARAM_INFO
	.align		4
.L_27:
        /*0038*/ 	.byte	0x04, 0x17
        /*003a*/ 	.short	(.L_29 - .L_28)
.L_28:
        /*003c*/ 	.word	0x00000000
        /*0040*/ 	.short	0x0003
        /*0042*/ 	.short	0x0010
        /*0044*/ 	.byte	0x00, 0xf5, 0x21, 0x00


	//----- nvinfo : EIATTR_KPARAM_INFO
	.align		4
.L_29:
        /*0048*/ 	.byte	0x04, 0x17
        /*004a*/ 	.short	(.L_31 - .L_30)
.L_30:
        /*004c*/ 	.word	0x00000000
        /*0050*/ 	.short	0x0002
        /*0052*/ 	.short	0x0008
        /*0054*/ 	.byte	0x00, 0xf5, 0x21, 0x00


	//----- nvinfo : EIATTR_KPARAM_INFO
	.align		4
.L_31:
        /*0058*/ 	.byte	0x04, 0x17
        /*005a*/ 	.short	(.L_33 - .L_32)
.L_32:
        /*005c*/ 	.word	0x00000000
        /*0060*/ 	.short	0x0001
        /*0062*/ 	.short	0x0004
        /*0064*/ 	.byte	0x00, 0xf0, 0x11, 0x00


	//----- nvinfo : EIATTR_KPARAM_INFO
	.align		4
.L_33:
        /*0068*/ 	.byte	0x04, 0x17
        /*006a*/ 	.short	(.L_35 - .L_34)
.L_34:
        /*006c*/ 	.word	0x00000000
        /*0070*/ 	.short	0x0000
        /*0072*/ 	.short	0x0000
        /*0074*/ 	.byte	0x00, 0xf0, 0x11, 0x00


	//----- nvinfo : EIATTR_SPARSE_MMA_MASK
	.align		4
.L_35:
        /*0078*/ 	.byte	0x03, 0x50
        /*007a*/ 	.short	0x0000


	//----- nvinfo : EIATTR_MAXREG_COUNT
	.align		4
        /*007c*/ 	.byte	0x03, 0x1b
        /*007e*/ 	.short	0x0080


	//----- nvinfo : EIATTR_MERCURY_ISA_VERSION
	.align		4
        /*0080*/ 	.byte	0x03, 0x5f
        /*0082*/ 	.short	0x0101


	//----- nvinfo : EIATTR_VRC_CTA_INIT_COUNT
	.align		4
        /*0084*/ 	.byte	0x02, 0x4a
	.zero		1
	.zero		1


	//----- nvinfo : EIATTR_EXIT_INSTR_OFFSETS
	.align		4
        /*0088*/ 	.byte	0x04, 0x1c
        /*008a*/ 	.short	(.L_37 - .L_36)


	//   ....[0]....
.L_36:
        /*008c*/ 	.word	0x00000210


	//   ....[1]....
        /*0090*/ 	.word	0x00000d40


	//   ....[2]....
        /*0094*/ 	.word	0x000032b0


	//----- nvinfo : EIATTR_MAX_THREADS
	.align		4
.L_37:
        /*0098*/ 	.byte	0x04, 0x05
        /*009a*/ 	.short	(.L_39 - .L_38)
.L_38:
        /*009c*/ 	.word	0x00000200
        /*00a0*/ 	.word	0x00000001
        /*00a4*/ 	.word	0x00000001


	//----- nvinfo : EIATTR_CRS_STACK_SIZE
	.align		4
.L_39:
        /*00a8*/ 	.byte	0x04, 0x1e
        /*00aa*/ 	.short	(.L_41 - .L_40)
.L_40:
        /*00ac*/ 	.word	0x00000000


	//----- nvinfo : EIATTR_CBANK_PARAM_SIZE
	.align		4
.L_41:
        /*00b0*/ 	.byte	0x03, 0x19
        /*00b2*/ 	.short	0x0030


	//----- nvinfo : EIATTR_PARAM_CBANK
	.align		4
        /*00b4*/ 	.byte	0x04, 0x0a
        /*00b6*/ 	.short	(.L_43 - .L_42)
	.align		4
.L_42:
        /*00b8*/ 	.word	index@(.nv.constant0._cupy_lombscargle_float64)
        /*00bc*/ 	.short	0x0380
        /*00be*/ 	.short	0x0030


	//----- nvinfo : EIATTR_SW_WAR
	.align		4
.L_43:
        /*00c0*/ 	.byte	0x04, 0x36
        /*00c2*/ 	.short	(.L_45 - .L_44)
.L_44:
        /*00c4*/ 	.word	0x00000008
.L_45:


//--------------------- .nv.info._cupy_lombscargle_float32 --------------------------
	.section	.nv.info._cupy_lombscargle_float32,"",@"SHT_CUDA_INFO"
	.sectionflags	@""
	.align	4


	//----- nvinfo : EIATTR_CUDA_API_VERSION
	.align		4
        /*0000*/ 	.byte	0x04, 0x37
        /*0002*/ 	.short	(.L_47 - .L_46)
.L_46:
        /*0004*/ 	.word	0x00000082


	//----- nvinfo : EIATTR_KPARAM_INFO
	.align		4
.L_47:
        /*0008*/ 	.byte	0x04, 0x17
        /*000a*/ 	.short	(.L_49 - .L_48)
.L_48:
        /*000c*/ 	.word	0x00000000
        /*0010*/ 	.short	0x0006
        /*0012*/ 	.short	0x0028
        /*0014*/ 	.byte	0x00, 0xf5, 0x21, 0x00


	//----- nvinfo : EIATTR_KPARAM_INFO
	.align		4
.L_49:
        /*0018*/ 	.byte	0x04, 0x17
        /*001a*/ 	.short	(.L_51 - .L_50)
.L_50:
        /*001c*/ 	.word	0x00000000
        /*0020*/ 	.short	0x0005
        /*0022*/ 	.short	0x0020
        /*0024*/ 	.byte	0x00, 0xf5, 0x21, 0x00


	//----- nvinfo : EIATTR_KPARAM_INFO
	.align		4
.L_51:
        /*0028*/ 	.byte	0x04, 0x17
        /*002a*/ 	.short	(.L_53 - .L_52)
.L_52:
        /*002c*/ 	.word	0x00000000
        /*0030*/ 	.short	0x0004
        /*0032*/ 	.short	0x0018
        /*0034*/ 	.byte	0x00, 0xf5, 0x21, 0x00


	//----- nvinfo : EIATTR_KPARAM_INFO
	.align		4
.L_53:
        /*0038*/ 	.byte	0x04, 0x17
        /*003a*/ 	.short	(.L_55 - .L_54)
.L_54:
        /*003c*/ 	.word	0x00000000
        /*0040*/ 	.short	0x0003
        /*0042*/ 	.short	0x0010
        /*0044*/ 	.byte	0x00, 0xf5, 0x21, 0x00


	//----- nvinfo : EIATTR_KPARAM_INFO
	.align		4
.L_55:
        /*0048*/ 	.byte	0x04, 0x17
        /*004a*/ 	.short	(.L_57 - .L_56)
.L_56:
        /*004c*/ 	.word	0x00000000
        /*0050*/ 	.short	0x0002
        /*0052*/ 	.short	0x0008
        /*0054*/ 	.byte	0x00, 0xf5, 0x21, 0x00


	//----- nvinfo : EIATTR_KPARAM_INFO
	.align		4
.L_57:
        /*0058*/ 	.byte	0x04, 0x17
        /*005a*/ 	.short	(.L_59 - .L_58)
.L_58:
        /*005c*/ 	.word	0x00000000
        /*0060*/ 	.short	0x0001
        /*0062*/ 	.short	0x0004
        /*0064*/ 	.byte	0x00, 0xf0, 0x11, 0x00


	//----- nvinfo : EIATTR_KPARAM_INFO
	.align		4
.L_59:
        /*0068*/ 	.byte	0x04, 0x17
        /*006a*/ 	.short	(.L_61 - .L_60)
.L_60:
        /*006c*/ 	.word	0x00000000
        /*0070*/ 	.short	0x0000
        /*0072*/ 	.short	0x0000
        /*0074*/ 	.byte	0x00, 0xf0, 0x11, 0x00


	//----- nvinfo : EIATTR_SPARSE_MMA_MASK
	.align		4
.L_61:
        /*0078*/ 	.byte	0x03, 0x50
        /*007a*/ 	.short	0x0000


	//----- nvinfo : EIATTR_MAXREG_COUNT
	.align		4
        /*007c*/ 	.byte	0x03, 0x1b
        /*007e*/ 	.short	0x0080


	//----- nvinfo : EIATTR_MERCURY_ISA_VERSION
	.align		4
        /*0080*/ 	.byte	0x03, 0x5f
        /*0082*/ 	.short	0x0101


	//----- nvinfo : EIATTR_VRC_CTA_INIT_COUNT
	.align		4
        /*0084*/ 	.byte	0x02, 0x4a
	.zero		1
	.zero		1


	//----- nvinfo : EIATTR_EXIT_INSTR_OFFSETS
	.align		4
        /*0088*/ 	.byte	0x04, 0x1c
        /*008a*/ 	.short	(.L_63 - .L_62)


	//   ....[0]....
.L_62:
        /*008c*/ 	.word	0x000001b0


	//   ....[1]....
        /*0090*/ 	.word	0x00000b70


	//   ....[2]....
        /*0094*/ 	.word	0x00001e90


	//----- nvinfo : EIATTR_MAX_THREADS
	.align		4
.L_63:
        /*0098*/ 	.byte	0x04, 0x05
        /*009a*/ 	.short	(.L_65 - .L_64)
.L_64:
        /*009c*/ 	.word	0x00000200
        /*00a0*/ 	.word	0x00000001
        /*00a4*/ 	.word	0x00000001


	//----- nvinfo : EIATTR_CRS_STACK_SIZE
	.align		4
.L_65:
        /*00a8*/ 	.byte	0x04, 0x1e
        /*00aa*/ 	.short	(.L_67 - .L_66)
.L_66:
        /*00ac*/ 	.word	0x00000000


	//----- nvinfo : EIATTR_CBANK_PARAM_SIZE
	.align		4
.L_67:
        /*00b0*/ 	.byte	0x03, 0x19
        /*00b2*/ 	.short	0x0030


	//----- nvinfo : EIATTR_PARAM_CBANK
	.align		4
        /*00b4*/ 	.byte	0x04, 0x0a
        /*00b6*/ 	.short	(.L_69 - .L_68)
	.align		4
.L_68:
        /*00b8*/ 	.word	index@(.nv.constant0._cupy_lombscargle_float32)
        /*00bc*/ 	.short	0x0380
        /*00be*/ 	.short	0x0030


	//----- nvinfo : EIATTR_SW_WAR
	.align		4
.L_69:
        /*00c0*/ 	.byte	0x04, 0x36
        /*00c2*/ 	.short	(.L_71 - .L_70)
.L_70:
        /*00c4*/ 	.word	0x00000008
.L_71:


//--------------------- .nv.callgraph             --------------------------
	.section	.nv.callgraph,"",@"SHT_CUDA_CALLGRAPH"
	.align	4
	.sectionentsize	8
	.align		4
        /*0000*/ 	.word	0x00000000
	.align		4
        /*0004*/ 	.word	0xffffffff
	.align		4
        /*0008*/ 	.word	0x00000000
	.align		4
        /*000c*/ 	.word	0xfffffffe
	.align		4
        /*0010*/ 	.word	0x00000000
	.align		4
        /*0014*/ 	.word	0xfffffffd
	.align		4
        /*0018*/ 	.word	0x00000000
	.align		4
        /*001c*/ 	.word	0xfffffffc


//--------------------- .nv.constant4             --------------------------
	.section	.nv.constant4,"a",@progbits
	.align	8
	.align		8
.nv.constant4:
        /*0000*/ 	.dword	__cudart_i2opi_f
	.align		8
        /*0008*/ 	.dword	__cudart_i2opi_d


//--------------------- .text._cupy_lombscargle_float64 --------------------------
	.section	.text._cupy_lombscargle_float64,"ax",@progbits
	.align	128
        .global         _cupy_lombscargle_float64
        .type           _cupy_lombscargle_float64,@function
        .size           _cupy_lombscargle_float64,(.L_x_93 - _cupy_lombscargle_float64)
        .other          _cupy_lombscargle_float64,@"STO_CUDA_ENTRY STV_DEFAULT"
_cupy_lombscargle_float64:
.text._cupy_lombscargle_float64:
[----:B------:R-:W0:Y:S08]  /*0000*/  LDC R1, c[0x0][0x37c] ;  /* 0x0000df00ff017b82 */ /* 0x000e300000000800 */
[----:B------:R-:W1:Y:S01]  /*0010*/  LDC.64 R2, c[0x0][0x3a8] ;  /* 0x0000ea00ff027b82 */ /* 0x000e620000000a00 */
[----:B------:R-:W1:Y:S01]  /*0020*/  LDCU.64 UR12, c[0x0][0x358] ;  /* 0x00006b00ff0c77ac */ /* 0x000e620008000a00 */
[----:B0-----:R-:W-:Y:S01]  /*0030*/  VIADD R1, R1, 0xffffffd8 ;  /* 0xffffffd801017836 */ /* 0x001fe20000000000 */
[----:B-1----:R-:W2:Y:S01]  /*0040*/  LDG.E.64.CONSTANT R30, desc[UR12][R2.64] ;  /* 0x0000000c021e7981 */ /* 0x002ea2000c1e9b00 */
[----:B------:R-:W-:-:S04]  /*0050*/  IMAD.MOV.U32 R4, RZ, RZ, 0x1 ;  /* 0x00000001ff047424 */ /* 0x000fc800078e00ff */
[----:B------:R-:W0:Y:S01]  /*0060*/  S2UR UR4, SR_CTAID.X ;  /* 0x00000000000479c3 */ /* 0x000e220000002500 */
[----:B------:R-:W0:Y:S07]  /*0070*/  S2R R11, SR_TID.X ;  /* 0x00000000000b7919 */ /* 0x000e2e0000002100 */
[----:B------:R-:W0:Y:S01]  /*0080*/  LDC R0, c[0x0][0x360] ;  /* 0x0000d800ff007b82 */ /* 0x000e220000000800 */
[----:B------:R-:W1:Y:S01]  /*0090*/  LDCU UR5, c[0x0][0x370] ;  /* 0x00006e00ff0577ac */ /* 0x000e620008000800 */
[----:B--2---:R-:W2:Y:S01]  /*00a0*/  MUFU.RCP64H R5, R31 ;  /* 0x0000001f00057308 */ /* 0x004ea20000001800 */
[----:B------:R-:W-:-:S02]  /*00b0*/  DSETP.NEU.AND P1, PT, R30, RZ, PT ;  /* 0x000000ff1e00722a */ /* 0x000fc40003f2d000 */
[----:B--2---:R-:W-:-:S08]  /*00c0*/  DFMA R6, -R30, R4, 1 ;  /* 0x3ff000001e06742b */ /* 0x004fd00000000104 */
[----:B------:R-:W-:-:S08]  /*00d0*/  DFMA R6, R6, R6, R6 ;  /* 0x000000060606722b */ /* 0x000fd00000000006 */
[----:B------:R-:W-:-:S08]  /*00e0*/  DFMA R6, R4, R6, R4 ;  /* 0x000000060406722b */ /* 0x000fd00000000004 */
[----:B------:R-:W-:-:S08]  /*00f0*/  DFMA R4, -R30, R6, 1 ;  /* 0x3ff000001e04742b */ /* 0x000fd00000000106 */
[----:B------:R-:W-:-:S08]  /*0100*/  DFMA R4, R6, R4, R6 ;  /* 0x000000040604722b */ /* 0x000fd00000000006 */
[----:B------:R-:W-:-:S08]  /*0110*/  DMUL R6, R4, 2 ;  /* 0x4000000004067828 */ /* 0x000fd00000000000 */
[----:B------:R-:W-:-:S08]  /*0120*/  DFMA R8, -R30, R6, 2 ;  /* 0x400000001e08742b */ /* 0x000fd00000000106 */
[----:B------:R-:W-:Y:S01]  /*0130*/  DFMA R2, R4, R8, R6 ;  /* 0x000000080402722b */ /* 0x000fe20000000006 */
[C---:B0-----:R-:W-:Y:S02]  /*0140*/  IMAD R6, R0.reuse, UR4, R11 ;  /* 0x0000000400067c24 */ /* 0x041fe4000f8e020b */
[----:B-1----:R-:W-:-:S07]  /*0150*/  IMAD R5, R0, UR5, RZ ;  /* 0x0000000500057c24 */ /* 0x002fce000f8e02ff */
[----:B------:R-:W-:-:S05]  /*0160*/  FFMA R4, RZ, R31, R3 ;  /* 0x0000001fff047223 */ /* 0x000fca0000000003 */
[----:B------:R-:W-:-:S13]  /*0170*/  FSETP.GT.AND P0, PT, |R4|, 1.469367938527859385e-39, PT ;  /* 0x001000000400780b */ /* 0x000fda0003f04200 */
[----:B------:R-:W-:Y:S05]  /*0180*/  @P0 BRA `(.L_x_0) ;  /* 0x0000000000180947 */ /* 0x000fea0003800000 */
[----:B------:R-:W-:Y:S01]  /*0190*/  IMAD.MOV.U32 R36, RZ, RZ, RZ ;  /* 0x000000ffff247224 */ /* 0x000fe200078e00ff */
[----:B------:R-:W-:Y:S01]  /*01a0*/  MOV R8, 0x1d0 ;  /* 0x000001d000087802 */ /* 0x000fe20000000f00 */
[----:B------:R-:W-:-:S07]  /*01b0*/  IMAD.MOV.U32 R37, RZ, RZ, 0x40000000 ;  /* 0x40000000ff257424 */ /* 0x000fce00078e00ff */
[----:B------:R-:W-:Y:S05]  /*01c0*/  CALL.REL.NOINC `($__internal_0_$__cuda_sm20_div_rn_f64_full) ;  /* 0x00000030003c7944 */ /* 0x000fea0003c00000 */
[----:B------:R-:W-:Y:S02]  /*01d0*/  IMAD.MOV.U32 R2, RZ, RZ, R40 ;  /* 0x000000ffff027224 */ /* 0x000fe400078e0028 */
[----:B------:R-:W-:-:S07]  /*01e0*/  IMAD.MOV.U32 R3, RZ, RZ, R41 ;  /* 0x000000ffff037224 */ /* 0x000fce00078e0029 */
.L_x_0:
[----:B------:R-:W0:Y:S02]  /*01f0*/  LDCU UR4, c[0x0][0x384] ;  /* 0x00007080ff0477ac */ /* 0x000e240008000800 */
[----:B0-----:R-:W-:-:S13]  /*0200*/  ISETP.GE.AND P0, PT, R6, UR4, PT ;  /* 0x0000000406007c0c */ /* 0x001fda000bf06270 */
[----:B------:R-:W-:Y:S05]  /*0210*/  @P0 EXIT ;  /* 0x000000000000094d */ /* 0x000fea0003800000 */
[----:B------:R-:W0:Y:S01]  /*0220*/  LDCU UR6, c[0x0][0x380] ;  /* 0x00007000ff0677ac */ /* 0x000e220008000800 */
[----:B------:R-:W-:Y:S02]  /*0230*/  FSEL R12, R2, RZ, P1 ;  /* 0x000000ff020c7208 */ /* 0x000fe40000800000 */
[----:B------:R-:W-:Y:S01]  /*0240*/  FSEL R13, R3, 1.875, P1 ;  /* 0x3ff00000030d7808 */ /* 0x000fe20000800000 */
[----:B0-----:R-:W-:-:S09]  /*0250*/  UISETP.GT.AND UP0, UPT, UR6, URZ, UPT ;  /* 0x000000ff0600728c */ /* 0x001fd2000bf04270 */
[----:B------:R-:W-:Y:S05]  /*0260*/  BRA.U UP0, `(.L_x_1) ;  /* 0x0000000900b87547 */ /* 0x000fea000b800000 */
[----:B------:R-:W0:Y:S01]  /*0270*/  LDC.64 R2, c[0x0][0x398] ;  /* 0x0000e600ff027b82 */ /* 0x000e220000000a00 */
[----:B------:R-:W-:Y:S01]  /*0280*/  DADD R8, RZ, RZ ;  /* 0x00000000ff087229 */ /* 0x000fe200000000ff */
[----:B------:R-:W1:Y:S06]  /*0290*/  LDCU UR6, c[0x0][0x384] ;  /* 0x00007080ff0677ac */ /* 0x000e6c0008000800 */
[----:B------:R-:W2:Y:S01]  /*02a0*/  LDC.64 R14, c[0x0][0x3a0] ;  /* 0x0000e800ff0e7b82 */ /* 0x000ea20000000a00 */
[----:B------:R-:W-:-:S06]  /*02b0*/  DSETP.NAN.AND P0, PT, R8, R8, PT ;  /* 0x000000080800722a */ /* 0x000fcc0003f08000 */
[----:B------:R-:W-:Y:S02]  /*02c0*/  FSEL R16, R8, RZ, P0 ;  /* 0x000000ff08107208 */ /* 0x000fe40000000000 */
[----:B------:R-:W-:-:S07]  /*02d0*/  FSEL R17, R9, RZ, P0 ;  /* 0x000000ff09117208 */ /* 0x000fce0000000000 */
.L_x_10:
[----:B0-----:R-:W-:-:S06]  /*02e0*/  IMAD.WIDE R18, R6, 0x8, R2 ;  /* 0x0000000806127825 */ /* 0x001fcc00078e0202 */
[----:B---3--:R-:W3:Y:S01]  /*02f0*/  LDG.E.64.CONSTANT R18, desc[UR12][R18.64] ;  /* 0x0000000c12127981 */ /* 0x008ee2000c1e9b00 */
[----:B------:R-:W-:Y:S01]  /*0300*/  IMAD.MOV.U32 R8, RZ, RZ, 0x1 ;  /* 0x00000001ff087424 */ /* 0x000fe200078e00ff */
[----:B------:R-:W-:Y:S01]  /*0310*/  FSETP.GEU.AND P1, PT, |R17|, 6.5827683646048100446e-37, PT ;  /* 0x036000001100780b */ /* 0x000fe20003f2e200 */
[----:B------:R-:W-:Y:S01]  /*0320*/  BSSY.RECONVERGENT B0, `(.L_x_2) ;  /* 0x0000014000007945 */ /* 0x000fe20003800200 */
[----:B---3--:R-:W-:-:S06]  /*0330*/  DADD R30, R18, R18 ;  /* 0x00000000121e7229 */ /* 0x008fcc0000000012 */
[----:B------:R-:W0:Y:S02]  /*0340*/  MUFU.RCP64H R9, R31 ;  /* 0x0000001f00097308 */ /* 0x000e240000001800 */
[----:B0-----:R-:W-:-:S08]  /*0350*/  DFMA R10, -R30, R8, 1 ;  /* 0x3ff000001e0a742b */ /* 0x001fd00000000108 */
[----:B------:R-:W-:-:S08]  /*0360*/  DFMA R10, R10, R10, R10 ;  /* 0x0000000a0a0a722b */ /* 0x000fd0000000000a */
[----:B------:R-:W-:-:S08]  /*0370*/  DFMA R10, R8, R10, R8 ;  /* 0x0000000a080a722b */ /* 0x000fd00000000008 */
[----:B------:R-:W-:-:S08]  /*0380*/  DFMA R8, -R30, R10, 1 ;  /* 0x3ff000001e08742b */ /* 0x000fd0000000010a */
[----:B------:R-:W-:-:S08]  /*0390*/  DFMA R8, R10, R8, R10 ;  /* 0x000000080a08722b */ /* 0x000fd0000000000a */
[----:B------:R-:W-:-:S08]  /*03a0*/  DMUL R10, R8, R16 ;  /* 0x00000010080a7228 */ /* 0x000fd00000000000 */
[----:B------:R-:W-:-:S08]  /*03b0*/  DFMA R20, -R30, R10, R16 ;  /* 0x0000000a1e14722b */ /* 0x000fd00000000110 */
[----:B------:R-:W-:-:S10]  /*03c0*/  DFMA R8, R8, R20, R10 ;  /* 0x000000140808722b */ /* 0x000fd4000000000a */
[----:B------:R-:W-:-:S05]  /*03d0*/  FFMA R0, RZ, R31, R9 ;  /* 0x0000001fff007223 */ /* 0x000fca0000000009 */
[----:B------:R-:W-:-:S13]  /*03e0*/  FSETP.GT.AND P0, PT, |R0|, 1.469367938527859385e-39, PT ;  /* 0x001000000000780b */ /* 0x000fda0003f04200 */
[----:B------:R-:W-:Y:S05]  /*03f0*/  @P0 BRA P1, `(.L_x_3) ;  /* 0x0000000000180947 */ /* 0x000fea0000800000 */
[----:B------:R-:W-:Y:S01]  /*0400*/  IMAD.MOV.U32 R36, RZ, RZ, R16 ;  /* 0x000000ffff247224 */ /* 0x000fe200078e0010 */
[----:B------:R-:W-:Y:S01]  /*0410*/  MOV R8, 0x440 ;  /* 0x0000044000087802 */ /* 0x000fe20000000f00 */
[----:B------:R-:W-:-:S07]  /*0420*/  IMAD.MOV.U32 R37, RZ, RZ, R17 ;  /* 0x000000ffff257224 */ /* 0x000fce00078e0011 */
[----:B-12---:R-:W-:Y:S05]  /*0430*/  CALL.REL.NOINC `($__internal_0_$__cuda_sm20_div_rn_f64_full) ;  /* 0x0000002c00a07944 */ /* 0x006fea0003c00000 */
[----:B------:R-:W-:Y:S02]  /*0440*/  IMAD.MOV.U32 R8, RZ, RZ, R40 ;  /* 0x000000ffff087224 */ /* 0x000fe400078e0028 */
[----:B------:R-:W-:-:S07]  /*0450*/  IMAD.MOV.U32 R9, RZ, RZ, R41 ;  /* 0x000000ffff097224 */ /* 0x000fce00078e0029 */
.L_x_3:
[----:B-1----:R-:W-:Y:S05]  /*0460*/  BSYNC.RECONVERGENT B0 ;  /* 0x0000000000007941 */ /* 0x002fea0003800200 */
.L_x_2:
[----:B------:R-:W-:Y:S01]  /*0470*/  DMUL R20, R18, R8 ;  /* 0x0000000812147228 */ /* 0x000fe20000000000 */
[----:B------:R-:W-:Y:S07]  /*0480*/  BSSY.RECONVERGENT B0, `(.L_x_4) ;  /* 0x000001a000007945 */ /* 0x000fee0003800200 */
[----:B------:R-:W-:-:S14]  /*0490*/  DSETP.NEU.AND P0, PT, |R20|, +INF , PT ;  /* 0x7ff000001400742a */ /* 0x000fdc0003f0d200 */
[----:B------:R-:W-:Y:S01]  /*04a0*/  @!P0 DMUL R10, RZ, R20 ;  /* 0x00000014ff0a8228 */ /* 0x000fe20000000000 */
[----:B------:R-:W-:Y:S01]  /*04b0*/  @!P0 IMAD.MOV.U32 R0, RZ, RZ, RZ ;  /* 0x000000ffff008224 */ /* 0x000fe200078e00ff */
[----:B------:R-:W-:Y:S09]  /*04c0*/  @!P0 BRA `(.L_x_5) ;  /* 0x0000000000548947 */ /* 0x000ff20003800000 */
[----:B------:R-:W-:Y:S01]  /*04d0*/  UMOV UR4, 0x6dc9c883 ;  /* 0x6dc9c88300047882 */ /* 0x000fe20000000000 */
[----:B------:R-:W-:Y:S01]  /*04e0*/  UMOV UR5, 0x3fe45f30 ;  /* 0x3fe45f3000057882 */ /* 0x000fe20000000000 */
[C---:B------:R-:W-:Y:S02]  /*04f0*/  DSETP.GE.AND P0, PT, |R20|.reuse, 2.14748364800000000000e+09, PT ;  /* 0x41e000001400742a */ /* 0x040fe40003f06200 */
[----:B------:R-:W-:Y:S01]  /*0500*/  DMUL R8, R20, UR4 ;  /* 0x0000000414087c28 */ /* 0x000fe20008000000 */
[----:B------:R-:W-:Y:S01]  /*0510*/  UMOV UR4, 0x54442d18 ;  /* 0x54442d1800047882 */ /* 0x000fe20000000000 */
[----:B------:R-:W-:-:S04]  /*0520*/  UMOV UR5, 0x3ff921fb ;  /* 0x3ff921fb00057882 */ /* 0x000fc80000000000 */
[----:B------:R-:W0:Y:S08]  /*0530*/  F2I.F64 R0, R8 ;  /* 0x0000000800007311 */ /* 0x000e300000301100 */
[----:B0-----:R-:W0:Y:S02]  /*0540*/  I2F.F64 R10, R0 ;  /* 0x00000000000a7312 */ /* 0x001e240000201c00 */
[----:B0-----:R-:W-:Y:S01]  /*0550*/  DFMA R18, R10, -UR4, R20 ;  /* 0x800000040a127c2b */ /* 0x001fe20008000014 */
[----:B------:R-:W-:Y:S01]  /*0560*/  UMOV UR4, 0x33145c00 ;  /* 0x33145c0000047882 */ /* 0x000fe20000000000 */
[----:B------:R-:W-:-:S06]  /*0570*/  UMOV UR5, 0x3c91a626 ;  /* 0x3c91a62600057882 */ /* 0x000fcc0000000000 */
[----:B------:R-:W-:Y:S01]  /*0580*/  DFMA R18, R10, -UR4, R18 ;  /* 0x800000040a127c2b */ /* 0x000fe20008000012 */
[----:B------:R-:W-:Y:S01]  /*0590*/  UMOV UR4, 0x252049c0 ;  /* 0x252049c000047882 */ /* 0x000fe20000000000 */
[----:B------:R-:W-:-:S06]  /*05a0*/  UMOV UR5, 0x397b839a ;  /* 0x397b839a00057882 */ /* 0x000fcc0000000000 */
[----:B------:R-:W-:Y:S01]  /*05b0*/  DFMA R10, R10, -UR4, R18 ;  /* 0x800000040a0a7c2b */ /* 0x000fe20008000012 */
[----:B------:R-:W-:Y:S10]  /*05c0*/  @!P0 BRA `(.L_x_5) ;  /* 0x0000000000148947 */ /* 0x000ff40003800000 */
[----:B------:R-:W-:Y:S01]  /*05d0*/  IMAD.MOV.U32 R24, RZ, RZ, R20 ;  /* 0x000000ffff187224 */ /* 0x000fe200078e0014 */
[----:B------:R-:W-:Y:S01]  /*05e0*/  MOV R0, 0x610 ;  /* 0x0000061000007802 */ /* 0x000fe20000000f00 */
[----:B------:R-:W-:-:S07]  /*05f0*/  IMAD.MOV.U32 R7, RZ, RZ, R21 ;  /* 0x000000ffff077224 */ /* 0x000fce00078e0015 */
[----:B--2---:R-:W-:Y:S05]  /*0600*/  CALL.REL.NOINC `($_cupy_lombscargle_float64$__internal_trig_reduction_slowpathd) ;  /* 0x0000003000947944 */ /* 0x004fea0003c00000 */
[----:B------:R-:W-:-:S07]  /*0610*/  IMAD.MOV.U32 R0, RZ, RZ, R4 ;  /* 0x000000ffff007224 */ /* 0x000fce00078e0004 */
.L_x_5:
[----:B------:R-:W-:Y:S05]  /*0620*/  BSYNC.RECONVERGENT B0 ;  /* 0x0000000000007941 */ /* 0x000fea0003800200 */
.L_x_4:
[----:B------:R-:W-:Y:S01]  /*0630*/  DMUL R8, R10, R10 ;  /* 0x0000000a0a087228 */ /* 0x000fe20000000000 */
[----:B------:R-:W-:Y:S01]  /*0640*/  IMAD.MOV.U32 R20, RZ, RZ, 0x2cb0d246 ;  /* 0x2cb0d246ff147424 */ /* 0x000fe200078e00ff */
[----:B------:R-:W-:Y:S01]  /*0650*/  UMOV UR4, 0xf9785eba ;  /* 0xf9785eba00047882 */ /* 0x000fe20000000000 */
[----:B------:R-:W-:Y:S01]  /*0660*/  IMAD.MOV.U32 R21, RZ, RZ, 0x3e5ae5f1 ;  /* 0x3e5ae5f1ff157424 */ /* 0x000fe200078e00ff */
[----:B------:R-:W-:Y:S01]  /*0670*/  UMOV UR5, 0x3de5db65 ;  /* 0x3de5db6500057882 */ /* 0x000fe20000000000 */
[----:B------:R-:W-:Y:S01]  /*0680*/  IMAD.MOV.U32 R18, RZ, RZ, -0x3e107ad8 ;  /* 0xc1ef8528ff127424 */ /* 0x000fe200078e00ff */
[C---:B------:R-:W-:Y:S01]  /*0690*/  LOP3.LUT P1, RZ, R0.reuse, 0x2, RZ, 0xc0, !PT ;  /* 0x0000000200ff7812 */ /* 0x040fe2000782c0ff */
[----:B------:R-:W-:Y:S01]  /*06a0*/  IMAD.MOV.U32 R19, RZ, RZ, 0x3e21eea7 ;  /* 0x3e21eea7ff137424 */ /* 0x000fe200078e00ff */
[----:B------:R-:W-:Y:S01]  /*06b0*/  LOP3.LUT R4, R0, 0x1, RZ, 0xc0, !PT ;  /* 0x0000000100047812 */ /* 0x000fe200078ec0ff */
[C---:B------:R-:W-:Y:S01]  /*06c0*/  DFMA R20, R8.reuse, UR4, -R20 ;  /* 0x0000000408147c2b */ /* 0x040fe20008000814 */
[----:B------:R-:W-:Y:S01]  /*06d0*/  UMOV UR4, 0x20fd8164 ;  /* 0x20fd816400047882 */ /* 0x000fe20000000000 */
[----:B------:R-:W-:Y:S01]  /*06e0*/  UMOV UR5, 0x3da8ff83 ;  /* 0x3da8ff8300057882 */ /* 0x000fe20000000000 */
[----:B------:R-:W-:Y:S01]  /*06f0*/  ISETP.NE.U32.AND P0, PT, R4, 0x1, PT ;  /* 0x000000010400780c */ /* 0x000fe20003f05070 */
[C---:B------:R-:W-:Y:S01]  /*0700*/  DFMA R18, R8.reuse, -UR4, R18 ;  /* 0x8000000408127c2b */ /* 0x040fe20008000012 */
[----:B------:R-:W-:Y:S01]  /*0710*/  UMOV UR4, 0x69ace392 ;  /* 0x69ace39200047882 */ /* 0x000fe20000000000 */
[----:B------:R-:W-:Y:S01]  /*0720*/  UMOV UR5, 0x3ec71de3 ;  /* 0x3ec71de300057882 */ /* 0x000fe20000000000 */
[----:B------:R-:W-:Y:S01]  /*0730*/  BSSY.RECONVERGENT B0, `(.L_x_6) ;  /* 0x0000040000007945 */ /* 0x000fe20003800200 */
[----:B------:R-:W-:Y:S01]  /*0740*/  DFMA R20, R8, R20, UR4 ;  /* 0x0000000408147e2b */ /* 0x000fe20008000014 */
[----:B------:R-:W-:Y:S01]  /*0750*/  UMOV UR4, 0x8e06e6d9 ;  /* 0x8e06e6d900047882 */ /* 0x000fe20000000000 */
[----:B------:R-:W-:-:S02]  /*0760*/  UMOV UR5, 0x3e927e4f ;  /* 0x3e927e4f00057882 */ /* 0x000fc40000000000 */
[C---:B------:R-:W-:Y:S01]  /*0770*/  DFMA R18, R8.reuse, R18, -UR4 ;  /* 0x8000000408127e2b */ /* 0x040fe20008000012 */
[----:B------:R-:W-:Y:S01]  /*0780*/  UMOV UR4, 0x19db62a1 ;  /* 0x19db62a100047882 */ /* 0x000fe20000000000 */
[----:B------:R-:W-:Y:S02]  /*0790*/  UMOV UR5, 0x3f2a01a0 ;  /* 0x3f2a01a000057882 */ /* 0x000fe40000000000 */
[C---:B------:R-:W-:Y:S01]  /*07a0*/  DFMA R20, R8.reuse, R20, -UR4 ;  /* 0x8000000408147e2b */ /* 0x040fe20008000014 */
[----:B------:R-:W-:Y:S01]  /*07b0*/  UMOV UR4, 0x19ddbce9 ;  /* 0x19ddbce900047882 */ /* 0x000fe20000000000 */
[----:B------:R-:W-:Y:S02]  /*07c0*/  UMOV UR5, 0x3efa01a0 ;  /* 0x3efa01a000057882 */ /* 0x000fe40000000000 */
[----:B------:R-:W-:Y:S01]  /*07d0*/  DFMA R18, R8, R18, UR4 ;  /* 0x0000000408127e2b */ /* 0x000fe20008000012 */
[----:B------:R-:W-:Y:S01]  /*07e0*/  UMOV UR4, 0x11110818 ;  /* 0x1111081800047882 */ /* 0x000fe20000000000 */
[----:B------:R-:W-:-:S02]  /*07f0*/  UMOV UR5, 0x3f811111 ;  /* 0x3f81111100057882 */ /* 0x000fc40000000000 */
[C---:B------:R-:W-:Y:S01]  /*0800*/  DFMA R20, R8.reuse, R20, UR4 ;  /* 0x0000000408147e2b */ /* 0x040fe20008000014 */
[----:B------:R-:W-:Y:S01]  /*0810*/  UMOV UR4, 0x16c15d47 ;  /* 0x16c15d4700047882 */ /* 0x000fe20000000000 */
[----:B------:R-:W-:Y:S02]  /*0820*/  UMOV UR5, 0x3f56c16c ;  /* 0x3f56c16c00057882 */ /* 0x000fe40000000000 */
[C---:B------:R-:W-:Y:S01]  /*0830*/  DFMA R18, R8.reuse, R18, -UR4 ;  /* 0x8000000408127e2b */ /* 0x040fe20008000012 */
[----:B------:R-:W-:Y:S01]  /*0840*/  UMOV UR4, 0x55555554 ;  /* 0x5555555400047882 */ /* 0x000fe20000000000 */
[----:B------:R-:W-:Y:S02]  /*0850*/  UMOV UR5, 0x3fc55555 ;  /* 0x3fc5555500057882 */ /* 0x000fe40000000000 */
[----:B------:R-:W-:Y:S01]  /*0860*/  DFMA R20, R8, R20, -UR4 ;  /* 0x8000000408147e2b */ /* 0x000fe20008000014 */
[----:B------:R-:W-:Y:S01]  /*0870*/  UMOV UR4, 0x55555551 ;  /* 0x5555555100047882 */ /* 0x000fe20000000000 */
[----:B------:R-:W-:-:S02]  /*0880*/  UMOV UR5, 0x3fa55555 ;  /* 0x3fa5555500057882 */ /* 0x000fc40000000000 */
[----:B------:R-:W-:-:S04]  /*0890*/  DFMA R18, R8, R18, UR4 ;  /* 0x0000000408127e2b */ /* 0x000fc80008000012 */
[----:B------:R-:W-:-:S04]  /*08a0*/  DFMA R20, R8, R20, RZ ;  /* 0x000000140814722b */ /* 0x000fc800000000ff */
[----:B------:R-:W-:-:S04]  /*08b0*/  DFMA R18, R8, R18, -0.5 ;  /* 0xbfe000000812742b */ /* 0x000fc80000000012 */
[----:B------:R-:W-:-:S04]  /*08c0*/  DFMA R20, R20, R10, R10 ;  /* 0x0000000a1414722b */ /* 0x000fc8000000000a */
[----:B------:R-:W-:-:S06]  /*08d0*/  DFMA R18, R8, R18, 1 ;  /* 0x3ff000000812742b */ /* 0x000fcc0000000012 */
[----:B------:R-:W-:-:S04]  /*08e0*/  LOP3.LUT R7, R21, 0x80000000, RZ, 0x3c, !PT ;  /* 0x8000000015077812 */ /* 0x000fc800078e3cff */
[----:B------:R-:W-:Y:S02]  /*08f0*/  FSEL R25, R7, R19, !P0 ;  /* 0x0000001307197208 */ /* 0x000fe40004000000 */
[----:B------:R-:W-:Y:S02]  /*0900*/  FSEL R33, R19, R21, !P0 ;  /* 0x0000001513217208 */ /* 0x000fe40004000000 */
[----:B------:R-:W-:Y:S02]  /*0910*/  @P1 LOP3.LUT R7, R25, 0x80000000, RZ, 0x3c, !PT ;  /* 0x8000000019071812 */ /* 0x000fe400078e3cff */
[----:B------:R-:W-:Y:S02]  /*0920*/  FSEL R24, R20, R18, !P0 ;  /* 0x0000001214187208 */ /* 0x000fe40004000000 */
[----:B------:R-:W-:Y:S01]  /*0930*/  FSEL R32, R18, R20, !P0 ;  /* 0x0000001412207208 */ /* 0x000fe20004000000 */
[----:B------:R-:W-:Y:S01]  /*0940*/  @P1 IMAD.MOV.U32 R25, RZ, RZ, R7 ;  /* 0x000000ffff191224 */ /* 0x000fe200078e0007 */
[----:B------:R-:W-:-:S05]  /*0950*/  @P1 LOP3.LUT R7, R33, 0x80000000, RZ, 0x3c, !PT ;  /* 0x8000000021071812 */ /* 0x000fca00078e3cff */
[C---:B------:R-:W-:Y:S01]  /*0960*/  DADD R8, R24.reuse, R24 ;  /* 0x0000000018087229 */ /* 0x040fe20000000018 */
[----:B------:R-:W-:Y:S01]  /*0970*/  @P1 IMAD.MOV.U32 R33, RZ, RZ, R7 ;  /* 0x000000ffff211224 */ /* 0x000fe200078e0007 */
[-C--:B------:R-:W-:Y:S02]  /*0980*/  DMUL R18, R24, R24.reuse ;  /* 0x0000001818127228 */ /* 0x080fe40000000000 */
[----:B------:R-:W-:-:S03]  /*0990*/  DMUL R24, RZ, R24 ;  /* 0x00000018ff187228 */ /* 0x000fc60000000000 */
[-C--:B------:R-:W-:Y:S02]  /*09a0*/  DMUL R22, R32, R32.reuse ;  /* 0x0000002020167228 */ /* 0x080fe40000000000 */
[----:B------:R-:W-:-:S08]  /*09b0*/  DMUL R8, R8, R32 ;  /* 0x0000002008087228 */ /* 0x000fd00000000000 */
[----:B------:R-:W-:-:S08]  /*09c0*/  DMUL R20, RZ, R8 ;  /* 0x00000008ff147228 */ /* 0x000fd00000000000 */
[----:B------:R-:W-:-:S08]  /*09d0*/  DFMA R8, RZ, R18, R20 ;  /* 0x00000012ff08722b */ /* 0x000fd00000000014 */
[----:B------:R-:W-:Y:S01]  /*09e0*/  DFMA R30, RZ, R22, R8 ;  /* 0x00000016ff1e722b */ /* 0x000fe20000000008 */
[----:B------:R-:W-:-:S05]  /*09f0*/  IMAD.MOV.U32 R8, RZ, RZ, 0x1 ;  /* 0x00000001ff087424 */ /* 0x000fca00078e00ff */
[----:B------:R-:W0:Y:S02]  /*0a00*/  MUFU.RCP64H R9, R31 ;  /* 0x0000001f00097308 */ /* 0x000e240000001800 */
[----:B0-----:R-:W-:-:S08]  /*0a10*/  DFMA R10, -R30, R8, 1 ;  /* 0x3ff000001e0a742b */ /* 0x001fd00000000108 */
[----:B------:R-:W-:-:S08]  /*0a20*/  DFMA R10, R10, R10, R10 ;  /* 0x0000000a0a0a722b */ /* 0x000fd0000000000a */
[----:B------:R-:W-:Y:S02]  /*0a30*/  DFMA R10, R8, R10, R8 ;  /* 0x0000000a080a722b */ /* 0x000fe40000000008 */
[----:B------:R-:W-:-:S06]  /*0a40*/  DFMA R8, RZ, R32, R24 ;  /* 0x00000020ff08722b */ /* 0x000fcc0000000018 */
[----:B------:R-:W-:Y:S02]  /*0a50*/  DFMA R26, -R30, R10, 1 ;  /* 0x3ff000001e1a742b */ /* 0x000fe4000000010a */
[----:B------:R-:W-:-:S06]  /*0a60*/  DMUL R36, R8, R8 ;  /* 0x0000000808247228 */ /* 0x000fcc0000000000 */
[----:B------:R-:W-:-:S04]  /*0a70*/  DFMA R26, R10, R26, R10 ;  /* 0x0000001a0a1a722b */ /* 0x000fc8000000000a */
[----:B------:R-:W-:-:S04]  /*0a80*/  FSETP.GEU.AND P1, PT, |R37|, 6.5827683646048100446e-37, PT ;  /* 0x036000002500780b */ /* 0x000fc80003f2e200 */
[----:B------:R-:W-:-:S08]  /*0a90*/  DMUL R8, R36, R26 ;  /* 0x0000001a24087228 */ /* 0x000fd00000000000 */
[----:B------:R-:W-:-:S08]  /*0aa0*/  DFMA R10, -R30, R8, R36 ;  /* 0x000000081e0a722b */ /* 0x000fd00000000124 */
[----:B------:R-:W-:-:S10]  /*0ab0*/  DFMA R26, R26, R10, R8 ;  /* 0x0000000a1a1a722b */ /* 0x000fd40000000008 */
[----:B------:R-:W-:-:S05]  /*0ac0*/  FFMA R0, RZ, R31, R27 ;  /* 0x0000001fff007223 */ /* 0x000fca000000001b */
[----:B------:R-:W-:-:S13]  /*0ad0*/  FSETP.GT.AND P0, PT, |R0|, 1.469367938527859385e-39, PT ;  /* 0x001000000000780b */ /* 0x000fda0003f04200 */
[----:B------:R-:W-:Y:S05]  /*0ae0*/  @P0 BRA P1, `(.L_x_7) ;  /* 0x0000000000100947 */ /* 0x000fea0000800000 */
[----:B------:R-:W-:-:S07]  /*0af0*/  MOV R8, 0xb10 ;  /* 0x00000b1000087802 */ /* 0x000fce0000000f00 */
[----:B--2---:R-:W-:Y:S05]  /*0b00*/  CALL.REL.NOINC `($__internal_0_$__cuda_sm20_div_rn_f64_full) ;  /* 0x0000002400ec7944 */ /* 0x004fea0003c00000 */
[----:B------:R-:W-:Y:S02]  /*0b10*/  IMAD.MOV.U32 R26, RZ, RZ, R40 ;  /* 0x000000ffff1a7224 */ /* 0x000fe400078e0028 */
[----:B------:R-:W-:-:S07]  /*0b20*/  IMAD.MOV.U32 R27, RZ, RZ, R41 ;  /* 0x000000ffff1b7224 */ /* 0x000fce00078e0029 */
.L_x_7:
[----:B------:R-:W-:Y:S05]  /*0b30*/  BSYNC.RECONVERGENT B0 ;  /* 0x0000000000007941 */ /* 0x000fea0003800200 */
.L_x_6:
[----:B------:R-:W-:Y:S01]  /*0b40*/  DFMA R18, RZ, R18, -R20 ;  /* 0x00000012ff12722b */ /* 0x000fe20000000814 */
[----:B------:R-:W-:Y:S01]  /*0b50*/  IMAD.MOV.U32 R8, RZ, RZ, 0x1 ;  /* 0x00000001ff087424 */ /* 0x000fe200078e00ff */
[----:B------:R-:W-:Y:S01]  /*0b60*/  DFMA R24, -RZ, R32, R24 ;  /* 0x00000020ff18722b */ /* 0x000fe20000000118 */
[----:B------:R-:W-:Y:S05]  /*0b70*/  BSSY.RECONVERGENT B0, `(.L_x_8) ;  /* 0x0000014000007945 */ /* 0x000fea0003800200 */
[----:B------:R-:W-:Y:S02]  /*0b80*/  DFMA R30, RZ, R22, R18 ;  /* 0x00000016ff1e722b */ /* 0x000fe40000000012 */
[----:B------:R-:W-:-:S04]  /*0b90*/  DMUL R36, R24, R24 ;  /* 0x0000001818247228 */ /* 0x000fc80000000000 */
[----:B------:R-:W0:Y:S06]  /*0ba0*/  MUFU.RCP64H R9, R31 ;  /* 0x0000001f00097308 */ /* 0x000e2c0000001800 */
[----:B------:R-:W-:Y:S01]  /*0bb0*/  FSETP.GEU.AND P1, PT, |R37|, 6.5827683646048100446e-37, PT ;  /* 0x036000002500780b */ /* 0x000fe20003f2e200 */
        /* <DEDUP_REMOVED lines=15> */
.L_x_9:
[----:B------:R-:W-:Y:S05]  /*0cb0*/  BSYNC.RECONVERGENT B0 ;  /* 0x0000000000007941 */ /* 0x000fea0003800200 */
.L_x_8:
[----:B------:R-:W-:Y:S01]  /*0cc0*/  DADD R8, R8, R26 ;  /* 0x0000000008087229 */ /* 0x000fe2000000001a */
[----:B--2---:R-:W-:-:S04]  /*0cd0*/  IMAD.WIDE R10, R6, 0x8, R14 ;  /* 0x00000008060a7825 */ /* 0x004fc800078e020e */
[----:B------:R-:W-:-:S03]  /*0ce0*/  IMAD.IADD R6, R5, 0x1, R6 ;  /* 0x0000000105067824 */ /* 0x000fc600078e0206 */
[----:B------:R-:W-:Y:S02]  /*0cf0*/  DMUL R8, R8, 0.5 ;  /* 0x3fe0000008087828 */ /* 0x000fe40000000000 */
[----:B------:R-:W-:-:S06]  /*0d00*/  ISETP.GE.AND P0, PT, R6, UR6, PT ;  /* 0x0000000606007c0c */ /* 0x000fcc000bf06270 */
[----:B------:R-:W-:-:S07]  /*0d10*/  DMUL R8, R12, R8 ;  /* 0x000000080c087228 */ /* 0x000fce0000000000 */
[----:B------:R3:W-:Y:S01]  /*0d20*/  STG.E.64 desc[UR12][R10.64], R8 ;  /* 0x000000080a007986 */ /* 0x0007e2000c101b0c */
[----:B------:R-:W-:Y:S05]  /*0d30*/  @!P0 BRA `(.L_x_10) ;  /* 0xfffffff400688947 */ /* 0x000fea000383ffff */
[----:B------:R-:W-:Y:S05]  /*0d40*/  EXIT ;  /* 0x000000000000794d */ /* 0x000fea0003800000 */
.L_x_1:
[----:B------:R-:W-:-:S12]  /*0d50*/  ULOP3.LUT UR6, UR6, 0x1, URZ, 0xc0, !UPT ;  /* 0x0000000106067892 */ /* 0x000fd8000f8ec0ff */
.L_x_37:
[----:B------:R-:W0:Y:S01]  /*0d60*/  LDC.64 R2, c[0x0][0x398] ;  /* 0x0000e600ff027b82 */ /* 0x000e220000000a00 */
[----:B------:R-:W1:Y:S01]  /*0d70*/  LDCU UR4, c[0x0][0x380] ;  /* 0x00007000ff0477ac */ /* 0x000e620008000800 */
[----:B0-----:R-:W-:-:S06]  /*0d80*/  IMAD.WIDE R2, R6, 0x8, R2 ;  /* 0x0000000806027825 */ /* 0x001fcc00078e0202 */
[----:B------:R-:W5:Y:S01]  /*0d90*/  LDG.E.64.CONSTANT R2, desc[UR12][R2.64] ;  /* 0x0000000c02027981 */ /* 0x000f62000c1e9b00 */
[----:B-1----:R-:W-:Y:S01]  /*0da0*/  UISETP.NE.AND UP0, UPT, UR4, 0x1, UPT ;  /* 0x000000010400788c */ /* 0x002fe2000bf05270 */
[----:B------:R-:W-:Y:S02]  /*0db0*/  CS2R R32, SRZ ;  /* 0x0000000000207805 */ /* 0x000fe4000001ff00 */
[----:B------:R-:W-:Y:S02]  /*0dc0*/  CS2R R8, SRZ ;  /* 0x0000000000087805 */ /* 0x000fe4000001ff00 */
[----:B------:R-:W-:Y:S02]  /*0dd0*/  CS2R R14, SRZ ;  /* 0x00000000000e7805 */ /* 0x000fe4000001ff00 */
[----:B------:R-:W-:Y:S02]  /*0de0*/  CS2R R16, SRZ ;  /* 0x0000000000107805 */ /* 0x000fe4000001ff00 */
[----:B------:R-:W-:-:S02]  /*0df0*/  CS2R R18, SRZ ;  /* 0x0000000000127805 */ /* 0x000fc4000001ff00 */
[----:B------:R-:W-:Y:S01]  /*0e00*/  CS2R R20, SRZ ;  /* 0x0000000000147805 */ /* 0x000fe2000001ff00 */
[----:B------:R-:W-:Y:S06]  /*0e10*/  BRA.U !UP0, `(.L_x_11) ;  /* 0x0000000d08207547 */ /* 0x000fec000b800000 */
[----:B------:R-:W0:Y:S01]  /*0e20*/  LDCU.64 UR8, c[0x0][0x390] ;  /* 0x00007200ff0877ac */ /* 0x000e220008000a00 */
[----:B------:R-:W-:Y:S01]  /*0e30*/  CS2R R32, SRZ ;  /* 0x0000000000207805 */ /* 0x000fe2000001ff00 */
[----:B------:R-:W1:Y:S01]  /*0e40*/  LDCU.64 UR10, c[0x0][0x388] ;  /* 0x00007100ff0a77ac */ /* 0x000e620008000a00 */
[----:B------:R-:W-:Y:S02]  /*0e50*/  ULOP3.LUT UR4, UR4, 0x7ffffffe, URZ, 0xc0, !UPT ;  /* 0x7ffffffe04047892 */ /* 0x000fe4000f8ec0ff */
[----:B0-----:R-:W-:Y:S02]  /*0e60*/  UIADD3 UR7, UP0, UPT, UR8, 0x8, URZ ;  /* 0x0000000808077890 */ /* 0x001fe4000ff1e0ff */
[----:B-1----:R-:W-:Y:S02]  /*0e70*/  UIADD3 UR5, UP1, UPT, UR10, 0x8, URZ ;  /* 0x000000080a057890 */ /* 0x002fe4000ff3e0ff */
[----:B------:R-:W-:Y:S02]  /*0e80*/  UIADD3 UR10, UPT, UPT, -UR4, URZ, URZ ;  /* 0x000000ff040a7290 */ /* 0x000fe4000fffe1ff */
[----:B------:R-:W-:Y:S01]  /*0e90*/  IMAD.U32 R30, RZ, RZ, UR7 ;  /* 0x00000007ff1e7e24 */ /* 0x000fe2000f8e00ff */
[----:B------:R-:W-:-:S02]  /*0ea0*/  UIADD3.X UR8, UPT, UPT, URZ, UR9, URZ, UP0, !UPT ;  /* 0x00000009ff087290 */ /* 0x000fc400087fe4ff */
[----:B------:R-:W-:Y:S01]  /*0eb0*/  UIADD3.X UR4, UPT, UPT, URZ, UR11, URZ, UP1, !UPT ;  /* 0x0000000bff047290 */ /* 0x000fe20008ffe4ff */
[----:B------:R-:W-:Y:S02]  /*0ec0*/  IMAD.U32 R28, RZ, RZ, UR5 ;  /* 0x00000005ff1c7e24 */ /* 0x000fe4000f8e00ff */
[----:B------:R-:W-:Y:S02]  /*0ed0*/  IMAD.U32 R36, RZ, RZ, UR10 ;  /* 0x0000000aff247e24 */ /* 0x000fe4000f8e00ff */
[----:B------:R-:W-:Y:S02]  /*0ee0*/  IMAD.U32 R31, RZ, RZ, UR8 ;  /* 0x00000008ff1f7e24 */ /* 0x000fe4000f8e00ff */
[----:B------:R-:W-:-:S07]  /*0ef0*/  IMAD.U32 R29, RZ, RZ, UR4 ;  /* 0x00000004ff1d7e24 */ /* 0x000fce000f8e00ff */
.L_x_18:
[----:B------:R-:W2:Y:S01]  /*0f00*/  LDG.E.64.CONSTANT R8, desc[UR12][R28.64+-0x8] ;  /* 0xfffff80c1c087981 */ /* 0x000ea2000c1e9b00 */
[----:B------:R-:W-:Y:S01]  /*0f10*/  BSSY.RECONVERGENT B0, `(.L_x_12) ;  /* 0x000001d000007945 */ /* 0x000fe20003800200 */
[----:B--2--5:R-:W-:-:S08]  /*0f20*/  DMUL R24, R2, R8 ;  /* 0x0000000802187228 */ /* 0x024fd00000000000 */
[----:B------:R-:W-:-:S14]  /*0f30*/  DSETP.NEU.AND P0, PT, |R24|, +INF , PT ;  /* 0x7ff000001800742a */ /* 0x000fdc0003f0d200 */
[----:B------:R-:W-:Y:S05]  /*0f40*/  @!P0 BRA `(.L_x_13) ;  /* 0x00000000005c8947 */ /* 0x000fea0003800000 */
        /* <DEDUP_REMOVED lines=17> */
[----:B------:R-:W-:-:S07]  /*1060*/  MOV R0, 0x1080 ;  /* 0x0000108000007802 */ /* 0x000fce0000000f00 */
[----:B------:R-:W-:Y:S05]  /*1070*/  CALL.REL.NOINC `($_cupy_lombscargle_float64$__internal_trig_reduction_slowpathd) ;  /* 0x0000002400f87944 */ /* 0x000fea0003c00000 */
[----:B------:R-:W-:Y:S02]  /*1080*/  IMAD.MOV.U32 R0, RZ, RZ, R4 ;  /* 0x000000ffff007224 */ /* 0x000fe400078e0004 */
[----:B------:R-:W-:Y:S02]  /*1090*/  IMAD.MOV.U32 R22, RZ, RZ, R10 ;  /* 0x000000ffff167224 */ /* 0x000fe400078e000a */
[----:B------:R-:W-:Y:S01]  /*10a0*/  IMAD.MOV.U32 R23, RZ, RZ, R11 ;  /* 0x000000ffff177224 */ /* 0x000fe200078e000b */
[----:B------:R-:W-:Y:S06]  /*10b0*/  BRA `(.L_x_14) ;  /* 0x0000000000087947 */ /* 0x000fec0003800000 */
.L_x_13:
[----:B------:R-:W-:Y:S01]  /*10c0*/  DMUL R22, RZ, R24 ;  /* 0x00000018ff167228 */ /* 0x000fe20000000000 */
[----:B------:R-:W-:-:S10]  /*10d0*/  IMAD.MOV.U32 R0, RZ, RZ, RZ ;  /* 0x000000ffff007224 */ /* 0x000fd400078e00ff */
.L_x_14:
[----:B------:R-:W-:Y:S05]  /*10e0*/  BSYNC.RECONVERGENT B0 ;  /* 0x0000000000007941 */ /* 0x000fea0003800200 */
.L_x_12:
[----:B------:R-:W2:Y:S04]  /*10f0*/  LDG.E.64.CONSTANT R10, desc[UR12][R28.64] ;  /* 0x0000000c1c0a7981 */ /* 0x000ea8000c1e9b00 */
[----:B------:R-:W3:Y:S01]  /*1100*/  LDG.E.64.CONSTANT R8, desc[UR12][R30.64+-0x8] ;  /* 0xfffff80c1e087981 */ /* 0x000ee2000c1e9b00 */
[----:B------:R-:W-:Y:S01]  /*1110*/  DMUL R24, R22, R22 ;  /* 0x0000001616187228 */ /* 0x000fe20000000000 */
[----:B------:R-:W-:Y:S01]  /*1120*/  IMAD.MOV.U32 R34, RZ, RZ, 0x2cb0d246 ;  /* 0x2cb0d246ff227424 */ /* 0x000fe200078e00ff */
[----:B------:R-:W-:Y:S01]  /*1130*/  UMOV UR8, 0xf9785eba ;  /* 0xf9785eba00087882 */ /* 0x000fe20000000000 */
[----:B------:R-:W-:Y:S01]  /*1140*/  IMAD.MOV.U32 R35, RZ, RZ, 0x3e5ae5f1 ;  /* 0x3e5ae5f1ff237424 */ /* 0x000fe200078e00ff */
[----:B------:R-:W-:Y:S01]  /*1150*/  UMOV UR9, 0x3de5db65 ;  /* 0x3de5db6500097882 */ /* 0x000fe20000000000 */
[----:B------:R-:W-:Y:S01]  /*1160*/  IMAD.MOV.U32 R26, RZ, RZ, -0x3e107ad8 ;  /* 0xc1ef8528ff1a7424 */ /* 0x000fe200078e00ff */
[----:B------:R-:W-:Y:S01]  /*1170*/  UMOV UR4, 0x20fd8164 ;  /* 0x20fd816400047882 */ /* 0x000fe20000000000 */
[----:B------:R-:W-:Y:S01]  /*1180*/  IMAD.MOV.U32 R27, RZ, RZ, 0x3e21eea7 ;  /* 0x3e21eea7ff1b7424 */ /* 0x000fe200078e00ff */
[----:B------:R-:W-:Y:S01]  /*1190*/  UMOV UR5, 0x3da8ff83 ;  /* 0x3da8ff8300057882 */ /* 0x000fe20000000000 */
[C---:B------:R-:W-:Y:S01]  /*11a0*/  DFMA R34, R24.reuse, UR8, -R34 ;  /* 0x0000000818227c2b */ /* 0x040fe20008000822 */
[----:B------:R-:W-:Y:S01]  /*11b0*/  UMOV UR8, 0x69ace392 ;  /* 0x69ace39200087882 */ /* 0x000fe20000000000 */
[----:B------:R-:W-:Y:S01]  /*11c0*/  UMOV UR9, 0x3ec71de3 ;  /* 0x3ec71de300097882 */ /* 0x000fe20000000000 */
[C---:B------:R-:W-:Y:S01]  /*11d0*/  LOP3.LUT R4, R0.reuse, 0x1, RZ, 0xc0, !PT ;  /* 0x0000000100047812 */ /* 0x040fe200078ec0ff */
[C---:B------:R-:W-:Y:S01]  /*11e0*/  DFMA R26, R24.reuse, -UR4, R26 ;  /* 0x80000004181a7c2b */ /* 0x040fe2000800001a */
[----:B------:R-:W-:Y:S01]  /*11f0*/  UMOV UR4, 0x8e06e6d9 ;  /* 0x8e06e6d900047882 */ /* 0x000fe20000000000 */
[----:B------:R-:W-:Y:S01]  /*1200*/  UMOV UR5, 0x3e927e4f ;  /* 0x3e927e4f00057882 */ /* 0x000fe20000000000 */
[----:B------:R-:W-:Y:S01]  /*1210*/  LOP3.LUT P1, RZ, R0, 0x2, RZ, 0xc0, !PT ;  /* 0x0000000200ff7812 */ /* 0x000fe2000782c0ff */
[C---:B------:R-:W-:Y:S01]  /*1220*/  DFMA R34, R24.reuse, R34, UR8 ;  /* 0x0000000818227e2b */ /* 0x040fe20008000022 */
[----:B------:R-:W-:Y:S01]  /*1230*/  UMOV UR8, 0x19db62a1 ;  /* 0x19db62a100087882 */ /* 0x000fe20000000000 */
[----:B------:R-:W-:Y:S01]  /*1240*/  UMOV UR9, 0x3f2a01a0 ;  /* 0x3f2a01a000097882 */ /* 0x000fe20000000000 */
[----:B------:R-:W-:Y:S01]  /*1250*/  ISETP.NE.U32.AND P0, PT, R4, 0x1, PT ;  /* 0x000000010400780c */ /* 0x000fe20003f05070 */
[C---:B------:R-:W-:Y:S01]  /*1260*/  DFMA R26, R24.reuse, R26, -UR4 ;  /* 0x80000004181a7e2b */ /* 0x040fe2000800001a */
[----:B------:R-:W-:Y:S01]  /*1270*/  UMOV UR4, 0x19ddbce9 ;  /* 0x19ddbce900047882 */ /* 0x000fe20000000000 */
[----:B------:R-:W-:Y:S01]  /*1280*/  UMOV UR5, 0x3efa01a0 ;  /* 0x3efa01a000057882 */ /* 0x000fe20000000000 */
[----:B------:R-:W-:Y:S01]  /*1290*/  BSSY.RECONVERGENT B0, `(.L_x_15) ;  /* 0x000003b000007945 */ /* 0x000fe20003800200 */
[----:B------:R-:W-:Y:S01]  /*12a0*/  DFMA R34, R24, R34, -UR8 ;  /* 0x8000000818227e2b */ /* 0x000fe20008000022 */
[----:B------:R-:W-:Y:S01]  /*12b0*/  UMOV UR8, 0x11110818 ;  /* 0x1111081800087882 */ /* 0x000fe20000000000 */
[----:B------:R-:W-:-:S02]  /*12c0*/  UMOV UR9, 0x3f811111 ;  /* 0x3f81111100097882 */ /* 0x000fc40000000000 */
[C---:B------:R-:W-:Y:S01]  /*12d0*/  DFMA R26, R24.reuse, R26, UR4 ;  /* 0x00000004181a7e2b */ /* 0x040fe2000800001a */
[----:B------:R-:W-:Y:S01]  /*12e0*/  UMOV UR4, 0x16c15d47 ;  /* 0x16c15d4700047882 */ /* 0x000fe20000000000 */
[----:B------:R-:W-:Y:S02]  /*12f0*/  UMOV UR5, 0x3f56c16c ;  /* 0x3f56c16c00057882 */ /* 0x000fe40000000000 */
[C---:B------:R-:W-:Y:S01]  /*1300*/  DFMA R34, R24.reuse, R34, UR8 ;  /* 0x0000000818227e2b */ /* 0x040fe20008000022 */
[----:B------:R-:W-:Y:S01]  /*1310*/  UMOV UR8, 0x55555554 ;  /* 0x5555555400087882 */ /* 0x000fe20000000000 */
[----:B------:R-:W-:Y:S02]  /*1320*/  UMOV UR9, 0x3fc55555 ;  /* 0x3fc5555500097882 */ /* 0x000fe40000000000 */
[----:B------:R-:W-:Y:S01]  /*1330*/  DFMA R26, R24, R26, -UR4 ;  /* 0x80000004181a7e2b */ /* 0x000fe2000800001a */
[----:B------:R-:W-:Y:S01]  /*1340*/  UMOV UR4, 0x55555551 ;  /* 0x5555555100047882 */ /* 0x000fe20000000000 */
[----:B------:R-:W-:-:S02]  /*1350*/  UMOV UR5, 0x3fa55555 ;  /* 0x3fa5555500057882 */ /* 0x000fc40000000000 */
[----:B------:R-:W-:-:S04]  /*1360*/  DFMA R34, R24, R34, -UR8 ;  /* 0x8000000818227e2b */ /* 0x000fc80008000022 */
        /* <DEDUP_REMOVED lines=8> */
[----:B------:R-:W-:Y:S02]  /*13f0*/  FSEL R34, R34, R26, !P0 ;  /* 0x0000001a22227208 */ /* 0x000fe40004000000 */
[----:B------:R-:W-:Y:S02]  /*1400*/  FSEL R35, R7, R27, !P0 ;  /* 0x0000001b07237208 */ /* 0x000fe40004000000 */
[----:B------:R-:W-:-:S05]  /*1410*/  @P1 LOP3.LUT R7, R23, 0x80000000, RZ, 0x3c, !PT ;  /* 0x8000000017071812 */ /* 0x000fca00078e3cff */
[----:B------:R-:W-:-:S06]  /*1420*/  @P1 IMAD.MOV.U32 R23, RZ, RZ, R7 ;  /* 0x000000ffff171224 */ /* 0x000fcc00078e0007 */
[----:B------:R-:W-:Y:S02]  /*1430*/  DFMA R14, R22, R22, R14 ;  /* 0x00000016160e722b */ /* 0x000fe4000000000e */
[----:B--2---:R-:W-:Y:S01]  /*1440*/  DMUL R24, R2, R10 ;  /* 0x0000000a02187228 */ /* 0x004fe20000000000 */
[----:B------:R-:W-:Y:S01]  /*1450*/  @P1 LOP3.LUT R11, R35, 0x80000000, RZ, 0x3c, !PT ;  /* 0x80000000230b1812 */ /* 0x000fe200078e3cff */
[----:B---3--:R-:W-:-:S04]  /*1460*/  DFMA R18, R8, R22, R18 ;  /* 0x000000160812722b */ /* 0x008fc80000000012 */
[----:B------:R-:W-:Y:S02]  /*1470*/  @P1 IMAD.MOV.U32 R35, RZ, RZ, R11 ;  /* 0x000000ffff231224 */ /* 0x000fe400078e000b */
[----:B------:R-:W-:-:S04]  /*1480*/  DSETP.NEU.AND P0, PT, |R24|, +INF , PT ;  /* 0x7ff000001800742a */ /* 0x000fc80003f0d200 */
[C---:B------:R-:W-:Y:S02]  /*1490*/  DFMA R32, R34.reuse, R22, R32 ;  /* 0x000000162220722b */ /* 0x040fe40000000020 */
[-C--:B------:R-:W-:Y:S02]  /*14a0*/  DFMA R16, R34, R34.reuse, R16 ;  /* 0x000000222210722b */ /* 0x080fe40000000010 */
[----:B------:R-:W-:-:S06]  /*14b0*/  DFMA R20, R8, R34, R20 ;  /* 0x000000220814722b */ /* 0x000fcc0000000014 */
        /* <DEDUP_REMOVED lines=20> */
[----:B------:R-:W-:Y:S01]  /*1600*/  IMAD.MOV.U32 R0, RZ, RZ, R4 ;  /* 0x000000ffff007224 */ /* 0x000fe200078e0004 */
[----:B------:R-:W-:Y:S06]  /*1610*/  BRA `(.L_x_17) ;  /* 0x0000000000087947 */ /* 0x000fec0003800000 */
.L_x_16:
[----:B------:R-:W-:Y:S01]  /*1620*/  DMUL R10, RZ, R24 ;  /* 0x00000018ff0a7228 */ /* 0x000fe20000000000 */
[----:B------:R-:W-:-:S10]  /*1630*/  IMAD.MOV.U32 R0, RZ, RZ, RZ ;  /* 0x000000ffff007224 */ /* 0x000fd400078e00ff */
.L_x_17:
[----:B------:R-:W-:Y:S05]  /*1640*/  BSYNC.RECONVERGENT B0 ;  /* 0x0000000000007941 */ /* 0x000fea0003800200 */
.L_x_15:
[----:B------:R0:W2:Y:S01]  /*1650*/  LDG.E.64.CONSTANT R8, desc[UR12][R30.64] ;  /* 0x0000000c1e087981 */ /* 0x0000a2000c1e9b00 */
        /* <DEDUP_REMOVED lines=24> */
[----:B------:R-:W-:Y:S01]  /*17e0*/  VIADD R36, R36, 0x2 ;  /* 0x0000000224247836 */ /* 0x000fe20000000000 */
[C---:B------:R-:W-:Y:S01]  /*17f0*/  DFMA R26, R22.reuse, R26, -UR8 ;  /* 0x80000008161a7e2b */ /* 0x040fe2000800001a */
[----:B------:R-:W-:Y:S01]  /*1800*/  UMOV UR8, 0x11110818 ;  /* 0x1111081800087882 */ /* 0x000fe20000000000 */
[----:B------:R-:W-:Y:S01]  /*1810*/  UMOV UR9, 0x3f811111 ;  /* 0x3f81111100097882 */ /* 0x000fe20000000000 */
[----:B------:R-:W-:Y:S01]  /*1820*/  IADD3 R28, P2, PT, R28, 0x10, RZ ;  /* 0x000000101c1c7810 */ /* 0x000fe20007f5e0ff */
[----:B------:R-:W-:Y:S01]  /*1830*/  DFMA R24, R22, R24, UR4 ;  /* 0x0000000416187e2b */ /* 0x000fe20008000018 */
[----:B------:R-:W-:Y:S01]  /*1840*/  UMOV UR4, 0x16c15d47 ;  /* 0x16c15d4700047882 */ /* 0x000fe20000000000 */
[----:B------:R-:W-:-:S02]  /*1850*/  UMOV UR5, 0x3f56c16c ;  /* 0x3f56c16c00057882 */ /* 0x000fc40000000000 */
[C---:B------:R-:W-:Y:S01]  /*1860*/  DFMA R26, R22.reuse, R26, UR8 ;  /* 0x00000008161a7e2b */ /* 0x040fe2000800001a */
[----:B------:R-:W-:Y:S01]  /*1870*/  UMOV UR8, 0x55555554 ;  /* 0x5555555400087882 */ /* 0x000fe20000000000 */
[----:B------:R-:W-:Y:S01]  /*1880*/  UMOV UR9, 0x3fc55555 ;  /* 0x3fc5555500097882 */ /* 0x000fe20000000000 */
[----:B------:R-:W-:Y:S01]  /*1890*/  IMAD.X R29, RZ, RZ, R29, P2 ;  /* 0x000000ffff1d7224 */ /* 0x000fe200010e061d */
[C---:B------:R-:W-:Y:S01]  /*18a0*/  DFMA R24, R22.reuse, R24, -UR4 ;  /* 0x8000000416187e2b */ /* 0x040fe20008000018 */
[----:B------:R-:W-:Y:S01]  /*18b0*/  UMOV UR4, 0x55555551 ;  /* 0x5555555100047882 */ /* 0x000fe20000000000 */
[----:B------:R-:W-:Y:S02]  /*18c0*/  UMOV UR5, 0x3fa55555 ;  /* 0x3fa5555500057882 */ /* 0x000fe40000000000 */
        /* <DEDUP_REMOVED lines=11> */
[----:B------:R-:W-:Y:S02]  /*1980*/  ISETP.NE.AND P0, PT, R36, RZ, PT ;  /* 0x000000ff2400720c */ /* 0x000fe40003f05270 */
[----:B------:R-:W-:-:S02]  /*1990*/  @P1 LOP3.LUT R7, R11, 0x80000000, RZ, 0x3c, !PT ;  /* 0x800000000b071812 */ /* 0x000fc400078e3cff */
[----:B------:R-:W-:-:S03]  /*19a0*/  @P1 LOP3.LUT R23, R27, 0x80000000, RZ, 0x3c, !PT ;  /* 0x800000001b171812 */ /* 0x000fc600078e3cff */
[----:B------:R-:W-:Y:S02]  /*19b0*/  @P1 IMAD.MOV.U32 R11, RZ, RZ, R7 ;  /* 0x000000ffff0b1224 */ /* 0x000fe400078e0007 */
[----:B------:R-:W-:Y:S01]  /*19c0*/  @P1 IMAD.MOV.U32 R27, RZ, RZ, R23 ;  /* 0x000000ffff1b1224 */ /* 0x000fe200078e0017 */
[----:B0-----:R-:W-:-:S03]  /*19d0*/  IADD3 R30, P1, PT, R30, 0x10, RZ ;  /* 0x000000101e1e7810 */ /* 0x001fc60007f3e0ff */
[-C--:B------:R-:W-:Y:S02]  /*19e0*/  DFMA R14, R10, R10.reuse, R14 ;  /* 0x0000000a0a0e722b */ /* 0x080fe4000000000e */
[C---:B------:R-:W-:Y:S01]  /*19f0*/  DFMA R32, R26.reuse, R10, R32 ;  /* 0x0000000a1a20722b */ /* 0x040fe20000000020 */
[----:B------:R-:W-:Y:S01]  /*1a00*/  IMAD.X R31, RZ, RZ, R31, P1 ;  /* 0x000000ffff1f7224 */ /* 0x000fe200008e061f */
[----:B------:R-:W-:Y:S02]  /*1a10*/  DFMA R16, R26, R26, R16 ;  /* 0x0000001a1a10722b */ /* 0x000fe40000000010 */
[C---:B--2---:R-:W-:Y:S02]  /*1a20*/  DFMA R18, R8.reuse, R10, R18 ;  /* 0x0000000a0812722b */ /* 0x044fe40000000012 */
[----:B------:R-:W-:Y:S01]  /*1a30*/  DFMA R20, R8, R26, R20 ;  /* 0x0000001a0814722b */ /* 0x000fe20000000014 */
[----:B------:R-:W-:Y:S10]  /*1a40*/  @P0 BRA `(.L_x_18) ;  /* 0xfffffff4002c0947 */ /* 0x000ff4000383ffff */
[----:B------:R-:W0:Y:S01]  /*1a50*/  LDCU UR4, c[0x0][0x380] ;  /* 0x00007000ff0477ac */ /* 0x000e220008000800 */
[----:B------:R-:W-:Y:S02]  /*1a60*/  UMOV UR5, URZ ;  /* 0x000000ff00057c82 */ /* 0x000fe40008000000 */
[----:B------:R-:W-:Y:S01]  /*1a70*/  IMAD.U32 R9, RZ, RZ, UR5 ;  /* 0x00000005ff097e24 */ /* 0x000fe2000f8e00ff */
[----:B0-----:R-:W-:-:S06]  /*1a80*/  ULOP3.LUT UR4, UR4, 0x7ffffffe, URZ, 0xc0, !UPT ;  /* 0x7ffffffe04047892 */ /* 0x001fcc000f8ec0ff */
[----:B------:R-:W-:-:S07]  /*1a90*/  IMAD.U32 R8, RZ, RZ, UR4 ;  /* 0x00000004ff087e24 */ /* 0x000fce000f8e00ff */
.L_x_11:
[----:B------:R-:W-:-:S09]  /*1aa0*/  UISETP.NE.U32.AND UP0, UPT, UR6, 0x1, UPT ;  /* 0x000000010600788c */ /* 0x000fd2000bf05070 */
[----:B------:R-:W-:Y:S05]  /*1ab0*/  BRA.U UP0, `(.L_x_19) ;  /* 0x0000000500787547 */ /* 0x000fea000b800000 */
[----:B------:R-:W0:Y:S01]  /*1ac0*/  LDCU.64 UR4, c[0x0][0x388] ;  /* 0x00007100ff0477ac */ /* 0x000e220008000a00 */
[C---:B------:R-:W-:Y:S01]  /*1ad0*/  IMAD.SHL.U32 R29, R8.reuse, 0x8, RZ ;  /* 0x00000008081d7824 */ /* 0x040fe200078e00ff */
[----:B------:R-:W-:-:S04]  /*1ae0*/  SHF.L.U64.HI R28, R8, 0x3, R9 ;  /* 0x00000003081c7819 */ /* 0x000fc80000010209 */
[----:B0-----:R-:W-:-:S04]  /*1af0*/  IADD3 R8, P0, PT, R29, UR4, RZ ;  /* 0x000000041d087c10 */ /* 0x001fc8000ff1e0ff */
[----:B------:R-:W-:-:S06]  /*1b00*/  IADD3.X R9, PT, PT, R28, UR5, RZ, P0, !PT ;  /* 0x000000051c097c10 */ /* 0x000fcc00087fe4ff */
        /* <DEDUP_REMOVED lines=26> */
.L_x_21:
[----:B------:R-:W-:Y:S01]  /*1cb0*/  DMUL R10, RZ, R24 ;  /* 0x00000018ff0a7228 */ /* 0x000fe20000000000 */
[----:B------:R-:W-:-:S10]  /*1cc0*/  IMAD.MOV.U32 R0, RZ, RZ, RZ ;  /* 0x000000ffff007224 */ /* 0x000fd400078e00ff */
.L_x_22:
[----:B------:R-:W-:Y:S05]  /*1cd0*/  BSYNC.RECONVERGENT B0 ;  /* 0x0000000000007941 */ /* 0x000fea0003800200 */
.L_x_20:
[----:B------:R-:W0:Y:S02]  /*1ce0*/  LDCU.64 UR4, c[0x0][0x390] ;  /* 0x00007200ff0477ac */ /* 0x000e240008000a00 */
[----:B0-----:R-:W-:-:S04]  /*1cf0*/  IADD3 R8, P0, PT, R29, UR4, RZ ;  /* 0x000000041d087c10 */ /* 0x001fc8000ff1e0ff */
[----:B------:R-:W-:-:S06]  /*1d00*/  IADD3.X R9, PT, PT, R28, UR5, RZ, P0, !PT ;  /* 0x000000051c097c10 */ /* 0x000fcc00087fe4ff */
[----:B------:R-:W2:Y:S01]  /*1d10*/  LDG.E.64.CONSTANT R8, desc[UR12][R8.64] ;  /* 0x0000000c08087981 */ /* 0x000ea2000c1e9b00 */
        /* <DEDUP_REMOVED lines=21> */
[----:B------:R-:W-:Y:S01]  /*1e70*/  DFMA R24, R22, R24, -UR4 ;  /* 0x8000000416187e2b */ /* 0x000fe20008000018 */
[----:B------:R-:W-:Y:S01]  /*1e80*/  UMOV UR4, 0x19ddbce9 ;  /* 0x19ddbce900047882 */ /* 0x000fe20000000000 */
[----:B------:R-:W-:-:S02]  /*1e90*/  UMOV UR5, 0x3efa01a0 ;  /* 0x3efa01a000057882 */ /* 0x000fc40000000000 */
[C---:B------:R-:W-:Y:S01]  /*1ea0*/  DFMA R26, R22.reuse, R26, -UR8 ;  /* 0x80000008161a7e2b */ /* 0x040fe2000800001a */
[----:B------:R-:W-:Y:S01]  /*1eb0*/  UMOV UR8, 0x11110818 ;  /* 0x1111081800087882 */ /* 0x000fe20000000000 */
[----:B------:R-:W-:Y:S02]  /*1ec0*/  UMOV UR9, 0x3f811111 ;  /* 0x3f81111100097882 */ /* 0x000fe40000000000 */
[C---:B------:R-:W-:Y:S01]  /*1ed0*/  DFMA R24, R22.reuse, R24, UR4 ;  /* 0x0000000416187e2b */ /* 0x040fe20008000018 */
[----:B------:R-:W-:Y:S01]  /*1ee0*/  UMOV UR4, 0x16c15d47 ;  /* 0x16c15d4700047882 */ /* 0x000fe20000000000 */
[----:B------:R-:W-:Y:S02]  /*1ef0*/  UMOV UR5, 0x3f56c16c ;  /* 0x3f56c16c00057882 */ /* 0x000fe40000000000 */
[----:B------:R-:W-:Y:S01]  /*1f00*/  DFMA R26, R22, R26, UR8 ;  /* 0x00000008161a7e2b */ /* 0x000fe2000800001a */
[----:B------:R-:W-:Y:S01]  /*1f10*/  UMOV UR8, 0x55555554 ;  /* 0x5555555400087882 */ /* 0x000fe20000000000 */
[----:B------:R-:W-:-:S02]  /*1f20*/  UMOV UR9, 0x3fc55555 ;  /* 0x3fc5555500097882 */ /* 0x000fc40000000000 */
        /* <DEDUP_REMOVED lines=13> */
[----:B------:R-:W-:Y:S02]  /*2000*/  @P1 LOP3.LUT R23, R27, 0x80000000, RZ, 0x3c, !PT ;  /* 0x800000001b171812 */ /* 0x000fe400078e3cff */
[----:B------:R-:W-:Y:S01]  /*2010*/  FSEL R10, R24, R26, !P0 ;  /* 0x0000001a180a7208 */ /* 0x000fe20004000000 */
[----:B------:R-:W-:Y:S01]  /*2020*/  @P1 IMAD.MOV.U32 R11, RZ, RZ, R7 ;  /* 0x000000ffff0b1224 */ /* 0x000fe200078e0007 */
[----:B------:R-:W-:Y:S01]  /*2030*/  FSEL R26, R26, R24, !P0 ;  /* 0x000000181a1a7208 */ /* 0x000fe20004000000 */
[----:B------:R-:W-:-:S04]  /*2040*/  @P1 IMAD.MOV.U32 R27, RZ, RZ, R23 ;  /* 0x000000ffff1b1224 */ /* 0x000fc800078e0017 */
[-C--:B------:R-:W-:Y:S02]  /*2050*/  DFMA R14, R10, R10.reuse, R14 ;  /* 0x0000000a0a0e722b */ /* 0x080fe4000000000e */
[C---:B------:R-:W-:Y:S02]  /*2060*/  DFMA R32, R26.reuse, R10, R32 ;  /* 0x0000000a1a20722b */ /* 0x040fe40000000020 */
[----:B------:R-:W-:Y:S02]  /*2070*/  DFMA R16, R26, R26, R16 ;  /* 0x0000001a1a10722b */ /* 0x000fe40000000010 */
[C---:B--2---:R-:W-:Y:S02]  /*2080*/  DFMA R18, R8.reuse, R10, R18 ;  /* 0x0000000a0812722b */ /* 0x044fe40000000012 */
[----:B------:R-:W-:-:S11]  /*2090*/  DFMA R20, R8, R26, R20 ;  /* 0x0000001a0814722b */ /* 0x000fd60000000014 */
.L_x_19:
[----:B------:R-:W-:Y:S01]  /*20a0*/  DADD R22, R32, R32 ;  /* 0x0000000020167229 */ /* 0x000fe20000000020 */
[----:B------:R-:W-:Y:S01]  /*20b0*/  IMAD.MOV.U32 R8, RZ, RZ, 0x1 ;  /* 0x00000001ff087424 */ /* 0x000fe200078e00ff */
[----:B------:R-:W-:Y:S01]  /*20c0*/  DADD R24, R16, -R14 ;  /* 0x0000000010187229 */ /* 0x000fe2000000080e */
[----:B------:R-:W-:Y:S05]  /*20d0*/  BSSY.RECONVERGENT B0, `(.L_x_23) ;  /* 0x000001b000007945 */ /* 0x000fea0003800200 */
[----:B------:R-:W-:Y:S02]  /*20e0*/  DADD R28, -RZ, |R22| ;  /* 0x00000000ff1c7229 */ /* 0x000fe40000000516 */
[----:B------:R-:W-:-:S02]  /*20f0*/  DADD R30, -RZ, |R24| ;  /* 0x00000000ff1e7229 */ /* 0x000fc40000000518 */
[----:B------:R-:W-:-:S08]  /*2100*/  DSETP.GT.AND P1, PT, |R22|, |R24|, PT ;  /* 0x400000181600722a */ /* 0x000fd00003f24200 */
[----:B------:R-:W-:Y:S02]  /*2110*/  FSEL R27, R29, R31, P1 ;  /* 0x0000001f1d1b7208 */ /* 0x000fe40000800000 */
[----:B------:R-:W-:Y:S02]  /*2120*/  FSEL R26, R28, R30, P1 ;  /* 0x0000001e1c1a7208 */ /* 0x000fe40000800000 */
[----:B------:R-:W0:Y:S01]  /*2130*/  MUFU.RCP64H R9, R27 ;  /* 0x0000001b00097308 */ /* 0x000e220000001800 */
[----:B------:R-:W-:Y:S02]  /*2140*/  FSEL R36, R30, R28, P1 ;  /* 0x0000001c1e247208 */ /* 0x000fe40000800000 */
[----:B------:R-:W-:-:S04]  /*2150*/  FSEL R37, R31, R29, P1 ;  /* 0x0000001d1f257208 */ /* 0x000fc80000800000 */
        /* <DEDUP_REMOVED lines=15> */
[----:B-----5:R-:W-:Y:S05]  /*2250*/  CALL.REL.NOINC `($__internal_0_$__cuda_sm20_div_rn_f64_full) ;  /* 0x0000001000187944 */ /* 0x020fea0003c00000 */
[----:B------:R-:W-:Y:S02]  /*2260*/  IMAD.MOV.U32 R8, RZ, RZ, R40 ;  /* 0x000000ffff087224 */ /* 0x000fe400078e0028 */
[----:B------:R-:W-:-:S07]  /*2270*/  IMAD.MOV.U32 R9, RZ, RZ, R41 ;  /* 0x000000ffff097224 */ /* 0x000fce00078e0029 */
.L_x_24:
[----:B------:R-:W-:Y:S05]  /*2280*/  BSYNC.RECONVERGENT B0 ;  /* 0x0000000000007941 */ /* 0x000fea0003800200 */
.L_x_23:
[----:B------:R-:W-:Y:S01]  /*2290*/  DMUL R10, R8, R8 ;  /* 0x00000008080a7228 */ /* 0x000fe20000000000 */
[----:B------:R-:W-:Y:S01]  /*22a0*/  IMAD.MOV.U32 R28, RZ, RZ, -0x2449a4b7 ;  /* 0xdbb65b49ff1c7424 */ /* 0x000fe200078e00ff */
[----:B------:R-:W-:Y:S01]  /*22b0*/  UMOV UR4, 0x2a25ff7e ;  /* 0x2a25ff7e00047882 */ /* 0x000fe20000000000 */
[----:B------:R-:W-:Y:S01]  /*22c0*/  IMAD.MOV.U32 R29, RZ, RZ, 0x3f2d3b63 ;  /* 0x3f2d3b63ff1d7424 */ /* 0x000fe200078e00ff */
[----:B------:R-:W-:Y:S01]  /*22d0*/  UMOV UR5, 0x3ef53e1d ;  /* 0x3ef53e1d00057882 */ /* 0x000fe20000000000 */
[----:B------:R-:W-:Y:S01]  /*22e0*/  ISETP.GE.AND P2, PT, R25, RZ, PT ;  /* 0x000000ff1900720c */ /* 0x000fe20003f46270 */
[----:B------:R-:W-:Y:S03]  /*22f0*/  BSSY.RECONVERGENT B0, `(.L_x_25) ;  /* 0x0000050000007945 */ /* 0x000fe60003800200 */
[----:B------:R-:W-:Y:S01]  /*2300*/  DFMA R28, R10, -UR4, R28 ;  /* 0x800000040a1c7c2b */ /* 0x000fe2000800001c */
[----:B------:R-:W-:Y:S01]  /*2310*/  UMOV UR4, 0x8dde082e ;  /* 0x8dde082e00047882 */ /* 0x000fe20000000000 */
[----:B------:R-:W-:Y:S01]  /*2320*/  UMOV UR5, 0x3f531278 ;  /* 0x3f53127800057882 */ /* 0x000fe20000000000 */
[----:B------:R-:W-:-:S05]  /*2330*/  @!P1 PLOP3.LUT P0, PT, P2, PT, PT, 0x80, 0x8 ;  /* 0x000000000008981c */ /* 0x000fca000170f070 */
[----:B------:R-:W-:Y:S01]  /*2340*/  DFMA R28, R10, R28, -UR4 ;  /* 0x800000040a1c7e2b */ /* 0x000fe2000800001c */
[----:B------:R-:W-:Y:S01]  /*2350*/  UMOV UR4, 0xc8249315 ;  /* 0xc824931500047882 */ /* 0x000fe20000000000 */
[----:B------:R-:W-:-:S06]  /*2360*/  UMOV UR5, 0x3f6f9690 ;  /* 0x3f6f969000057882 */ /* 0x000fcc0000000000 */
[----:B------:R-:W-:Y:S01]  /*2370*/  DFMA R28, R10, R28, UR4 ;  /* 0x000000040a1c7e2b */ /* 0x000fe2000800001c */
[----:B------:R-:W-:Y:S01]  /*2380*/  UMOV UR4, 0xabc7cf0d ;  /* 0xabc7cf0d00047882 */ /* 0x000fe20000000000 */
[----:B------:R-:W-:-:S06]  /*2390*/  UMOV UR5, 0x3f82cf5a ;  /* 0x3f82cf5a00057882 */ /* 0x000fcc0000000000 */
        /* <DEDUP_REMOVED lines=42> */
[----:B------:R-:W-:-:S08]  /*2640*/  DFMA R28, R10, R28, -UR4 ;  /* 0x800000040a1c7e2b */ /* 0x000fd0000800001c */
[----:B------:R-:W-:-:S08]  /*2650*/  DMUL R28, R10, R28 ;  /* 0x0000001c0a1c7228 */ /* 0x000fd00000000000 */
[----:B------:R-:W-:Y:S01]  /*2660*/  DFMA R30, R28, R8, R8 ;  /* 0x000000081c1e722b */ /* 0x000fe20000000008 */
[----:B------:R-:W-:Y:S02]  /*2670*/  @!P1 IMAD.MOV.U32 R8, RZ, RZ, 0x54442d18 ;  /* 0x54442d18ff089424 */ /* 0x000fe400078e00ff */
[----:B------:R-:W-:Y:S02]  /*2680*/  @!P1 IMAD.MOV.U32 R9, RZ, RZ, 0x400921fb ;  /* 0x400921fbff099424 */ /* 0x000fe400078e00ff */
[----:B------:R-:W-:-:S03]  /*2690*/  @P1 IMAD.MOV.U32 R28, RZ, RZ, 0x54442d18 ;  /* 0x54442d18ff1c1424 */ /* 0x000fc600078e00ff */
[----:B------:R-:W-:Y:S01]  /*26a0*/  @P1 DADD R10, -RZ, -R30 ;  /* 0x00000000ff0a1229 */ /* 0x000fe2000000091e */
[----:B------:R-:W-:Y:S01]  /*26b0*/  @P1 IMAD.MOV.U32 R29, RZ, RZ, 0x3ff921fb ;  /* 0x3ff921fbff1d1424 */ /* 0x000fe200078e00ff */
[----:B------:R-:W-:-:S10]  /*26c0*/  @!P1 DADD R8, -R30, R8 ;  /* 0x000000001e089229 */ /* 0x000fd40000000108 */
[----:B------:R-:W-:Y:S02]  /*26d0*/  @!P1 FSEL R8, R8, R30, !P0 ;  /* 0x0000001e08089208 */ /* 0x000fe40004000000 */
[----:B------:R-:W-:Y:S02]  /*26e0*/  @!P1 FSEL R9, R9, R31, !P0 ;  /* 0x0000001f09099208 */ /* 0x000fe40004000000 */
[----:B------:R-:W-:Y:S01]  /*26f0*/  @P1 PLOP3.LUT P0, PT, P2, PT, PT, 0x80, 0x8 ;  /* 0x000000000008181c */ /* 0x000fe2000170f070 */
[----:B------:R-:W-:-:S03]  /*2700*/  DSETP.NEU.AND P2, PT, R26, RZ, PT ;  /* 0x000000ff1a00722a */ /* 0x000fc60003f4d000 */
[----:B------:R-:W-:Y:S02]  /*2710*/  @P1 FSEL R10, R30, R10, !P0 ;  /* 0x0000000a1e0a1208 */ /* 0x000fe40004000000 */
[----:B------:R-:W-:-:S06]  /*2720*/  @P1 FSEL R11, R31, R11, !P0 ;  /* 0x0000000b1f0b1208 */ /* 0x000fcc0004000000 */
[----:B------:R-:W-:-:S03]  /*2730*/  @P1 DADD R8, R10, R28 ;  /* 0x000000000a081229 */ /* 0x000fc6000000001c */
[----:B------:R-:W-:Y:S08]  /*2740*/  @!P2 BRA `(.L_x_26) ;  /* 0x000000000020a947 */ /* 0x000ff00003800000 */
[----:B------:R-:W-:Y:S01]  /*2750*/  IMAD.MOV.U32 R7, RZ, RZ, 0x7f3321d2 ;  /* 0x7f3321d2ff077424 */ /* 0x000fe200078e00ff */
[----:B------:R-:W-:Y:S01]  /*2760*/  DSETP.NEU.AND P1, PT, |R24|, |R22|, PT ;  /* 0x400000161800722a */ /* 0x000fe20003f2d200 */
[----:B------:R-:W-:-:S03]  /*2770*/  IMAD.MOV.U32 R11, RZ, RZ, 0x4002d97c ;  /* 0x4002d97cff0b7424 */ /* 0x000fc600078e00ff */
[----:B------:R-:W-:Y:S02]  /*2780*/  FSEL R7, R7, 3.37028055040000000000e+12, !P0 ;  /* 0x54442d1807077808 */ /* 0x000fe40004000000 */
[----:B------:R-:W-:Y:S02]  /*2790*/  FSEL R11, R11, 1.8213495016098022461, !P0 ;  /* 0x3fe921fb0b0b7808 */ /* 0x000fe40004000000 */
[----:B------:R-:W-:Y:S02]  /*27a0*/  FSEL R8, R7, R8, !P1 ;  /* 0x0000000807087208 */ /* 0x000fe40004800000 */
[----:B------:R-:W-:Y:S01]  /*27b0*/  FSEL R9, R11, R9, !P1 ;  /* 0x000000090b097208 */ /* 0x000fe20004800000 */
[----:B------:R-:W-:Y:S06]  /*27c0*/  BRA `(.L_x_27) ;  /* 0x0000000000087947 */ /* 0x000fec0003800000 */
.L_x_26:
[----:B------:R-:W-:Y:S02]  /*27d0*/  FSEL R8, RZ, 3.37028055040000000000e+12, P0 ;  /* 0x54442d18ff087808 */ /* 0x000fe40000000000 */
[----:B------:R-:W-:-:S07]  /*27e0*/  FSEL R9, RZ, 2.1426990032196044922, P0 ;  /* 0x400921fbff097808 */ /* 0x000fce0000000000 */
.L_x_27:
[----:B------:R-:W-:Y:S05]  /*27f0*/  BSYNC.RECONVERGENT B0 ;  /* 0x0000000000007941 */ /* 0x000fea0003800200 */
.L_x_25:
[----:B-----5:R-:W-:Y:S01]  /*2800*/  DADD R30, R2, R2 ;  /* 0x00000000021e7229 */ /* 0x020fe20000000002 */
[----:B------:R-:W-:Y:S01]  /*2810*/  IMAD.MOV.U32 R10, RZ, RZ, 0x1 ;  /* 0x00000001ff0a7424 */ /* 0x000fe200078e00ff */
[----:B------:R-:W-:Y:S01]  /*2820*/  DADD R24, |R22|, |R24| ;  /* 0x0000000016187229 */ /* 0x000fe20000000618 */
[----:B------:R-:W-:Y:S01]  /*2830*/  BSSY.RECONVERGENT B0, `(.L_x_28) ;  /* 0x0000016000007945 */ /* 0x000fe20003800200 */
[----:B------:R-:W-:Y:S02]  /*2840*/  LOP3.LUT R23, R9, 0x80000000, R23, 0xb8, !PT ;  /* 0x8000000009177812 */ /* 0x000fe400078eb817 */
[----:B------:R-:W0:Y:S04]  /*2850*/  MUFU.RCP64H R11, R31 ;  /* 0x0000001f000b7308 */ /* 0x000e280000001800 */
[----:B------:R-:W-:-:S06]  /*2860*/  DSETP.NAN.AND P0, PT, R24, R24, PT ;  /* 0x000000181800722a */ /* 0x000fcc0003f08000 */
        /* <DEDUP_REMOVED lines=15> */
[----:B------:R-:W-:Y:S05]  /*2960*/  CALL.REL.NOINC `($__internal_0_$__cuda_sm20_div_rn_f64_full) ;  /* 0x0000000800547944 */ /* 0x000fea0003c00000 */
[----:B------:R-:W-:Y:S02]  /*2970*/  IMAD.MOV.U32 R8, RZ, RZ, R40 ;  /* 0x000000ffff087224 */ /* 0x000fe400078e0028 */
[----:B------:R-:W-:-:S07]  /*2980*/  IMAD.MOV.U32 R9, RZ, RZ, R41 ;  /* 0x000000ffff097224 */ /* 0x000fce00078e0029 */
.L_x_29:
[----:B------:R-:W-:Y:S05]  /*2990*/  BSYNC.RECONVERGENT B0 ;  /* 0x0000000000007941 */ /* 0x000fea0003800200 */
.L_x_28:
[----:B------:R-:W-:Y:S01]  /*29a0*/  DMUL R22, R2, R8 ;  /* 0x0000000802167228 */ /* 0x000fe20000000000 */
[----:B------:R-:W-:Y:S07]  /*29b0*/  BSSY.RECONVERGENT B0, `(.L_x_30) ;  /* 0x000001b000007945 */ /* 0x000fee0003800200 */
        /* <DEDUP_REMOVED lines=21> */
[----:B------:R-:W-:Y:S05]  /*2b10*/  CALL.REL.NOINC `($_cupy_lombscargle_float64$__internal_trig_reduction_slowpathd) ;  /* 0x0000000c00507944 */ /* 0x000fea0003c00000 */
[----:B------:R-:W-:Y:S01]  /*2b20*/  IMAD.MOV.U32 R0, RZ, RZ, R4 ;  /* 0x000000ffff007224 */ /* 0x000fe200078e0004 */
[----:B------:R-:W-:Y:S06]  /*2b30*/  BRA `(.L_x_32) ;  /* 0x0000000000087947 */ /* 0x000fec0003800000 */
.L_x_31:
[----:B------:R-:W-:Y:S01]  /*2b40*/  DMUL R10, RZ, R22 ;  /* 0x00000016ff0a7228 */ /* 0x000fe20000000000 */
[----:B------:R-:W-:-:S10]  /*2b50*/  IMAD.MOV.U32 R0, RZ, RZ, RZ ;  /* 0x000000ffff007224 */ /* 0x000fd400078e00ff */
.L_x_32:
[----:B------:R-:W-:Y:S05]  /*2b60*/  BSYNC.RECONVERGENT B0 ;  /* 0x0000000000007941 */ /* 0x000fea0003800200 */
.L_x_30:
[----:B------:R-:W-:Y:S01]  /*2b70*/  DMUL R2, R10, R10 ;  /* 0x0000000a0a027228 */ /* 0x000fe20000000000 */
[----:B------:R-:W-:Y:S01]  /*2b80*/  IMAD.MOV.U32 R22, RZ, RZ, 0x2cb0d246 ;  /* 0x2cb0d246ff167424 */ /* 0x000fe200078e00ff */
[----:B------:R-:W-:Y:S01]  /*2b90*/  UMOV UR4, 0xf9785eba ;  /* 0xf9785eba00047882 */ /* 0x000fe20000000000 */
[----:B------:R-:W-:Y:S01]  /*2ba0*/  IMAD.MOV.U32 R23, RZ, RZ, 0x3e5ae5f1 ;  /* 0x3e5ae5f1ff177424 */ /* 0x000fe200078e00ff */
[----:B------:R-:W-:Y:S01]  /*2bb0*/  UMOV UR5, 0x3de5db65 ;  /* 0x3de5db6500057882 */ /* 0x000fe20000000000 */
[----:B------:R-:W-:Y:S01]  /*2bc0*/  IMAD.MOV.U32 R8, RZ, RZ, -0x3e107ad8 ;  /* 0xc1ef8528ff087424 */ /* 0x000fe200078e00ff */
[----:B------:R-:W-:Y:S01]  /*2bd0*/  LOP3.LUT P1, RZ, R0, 0x2, RZ, 0xc0, !PT ;  /* 0x0000000200ff7812 */ /* 0x000fe2000782c0ff */
[----:B------:R-:W-:Y:S01]  /*2be0*/  IMAD.MOV.U32 R9, RZ, RZ, 0x3e21eea7 ;  /* 0x3e21eea7ff097424 */ /* 0x000fe200078e00ff */
[----:B------:R-:W-:Y:S01]  /*2bf0*/  BSSY.RECONVERGENT B0, `(.L_x_33) ;  /* 0x0000048000007945 */ /* 0x000fe20003800200 */
[----:B------:R-:W-:Y:S01]  /*2c00*/  DFMA R22, R2, UR4, -R22 ;  /* 0x0000000402167c2b */ /* 0x000fe20008000816 */
[----:B------:R-:W-:Y:S01]  /*2c10*/  UMOV UR4, 0x20fd8164 ;  /* 0x20fd816400047882 */ /* 0x000fe20000000000 */
[----:B------:R-:W-:-:S02]  /*2c20*/  UMOV UR5, 0x3da8ff83 ;  /* 0x3da8ff8300057882 */ /* 0x000fc40000000000 */
[C---:B------:R-:W-:Y:S01]  /*2c30*/  DFMA R8, R2.reuse, -UR4, R8 ;  /* 0x8000000402087c2b */ /* 0x040fe20008000008 */
        /* <DEDUP_REMOVED lines=23> */
[----:B------:R-:W-:-:S04]  /*2db0*/  DFMA R8, R2, R8, UR4 ;  /* 0x0000000402087e2b */ /* 0x000fc80008000008 */
[----:B------:R-:W-:-:S04]  /*2dc0*/  DFMA R22, R2, R22, RZ ;  /* 0x000000160216722b */ /* 0x000fc800000000ff */
[----:B------:R-:W-:-:S04]  /*2dd0*/  DFMA R8, R2, R8, -0.5 ;  /* 0xbfe000000208742b */ /* 0x000fc80000000008 */
[----:B------:R-:W-:-:S04]  /*2de0*/  DFMA R10, R22, R10, R10 ;  /* 0x0000000a160a722b */ /* 0x000fc8000000000a */
[----:B------:R-:W-:Y:S01]  /*2df0*/  DFMA R8, R2, R8, 1 ;  /* 0x3ff000000208742b */ /* 0x000fe20000000008 */
[----:B------:R-:W-:-:S04]  /*2e00*/  LOP3.LUT R2, R0, 0x1, RZ, 0xc0, !PT ;  /* 0x0000000100027812 */ /* 0x000fc800078ec0ff */
[----:B------:R-:W-:Y:S02]  /*2e10*/  ISETP.NE.U32.AND P0, PT, R2, 0x1, PT ;  /* 0x000000010200780c */ /* 0x000fe40003f05070 */
[----:B------:R-:W-:-:S03]  /*2e20*/  LOP3.LUT R3, R11, 0x80000000, RZ, 0x3c, !PT ;  /* 0x800000000b037812 */ /* 0x000fc600078e3cff */
[----:B------:R-:W-:Y:S02]  /*2e30*/  FSEL R25, R9, R11, !P0 ;  /* 0x0000000b09197208 */ /* 0x000fe40004000000 */
[----:B------:R-:W-:Y:S02]  /*2e40*/  FSEL R23, R3, R9, !P0 ;  /* 0x0000000903177208 */ /* 0x000fe40004000000 */
[----:B------:R-:W-:Y:S02]  /*2e50*/  FSEL R22, R10, R8, !P0 ;  /* 0x000000080a167208 */ /* 0x000fe40004000000 */
[----:B------:R-:W-:Y:S02]  /*2e60*/  @P1 LOP3.LUT R3, R23, 0x80000000, RZ, 0x3c, !PT ;  /* 0x8000000017031812 */ /* 0x000fe400078e3cff */
[----:B------:R-:W-:Y:S02]  /*2e70*/  @P1 LOP3.LUT R7, R25, 0x80000000, RZ, 0x3c, !PT ;  /* 0x8000000019071812 */ /* 0x000fe400078e3cff */
[----:B------:R-:W-:Y:S01]  /*2e80*/  FSEL R24, R8, R10, !P0 ;  /* 0x0000000a08187208 */ /* 0x000fe20004000000 */
[----:B------:R-:W-:-:S02]  /*2e90*/  @P1 IMAD.MOV.U32 R23, RZ, RZ, R3 ;  /* 0x000000ffff171224 */ /* 0x000fc400078e0003 */
[----:B------:R-:W-:Y:S02]  /*2ea0*/  @P1 IMAD.MOV.U32 R25, RZ, RZ, R7 ;  /* 0x000000ffff191224 */ /* 0x000fe400078e0007 */
[----:B------:R-:W-:Y:S02]  /*2eb0*/  IMAD.MOV.U32 R8, RZ, RZ, 0x1 ;  /* 0x00000001ff087424 */ /* 0x000fe400078e00ff */
[C---:B------:R-:W-:Y:S02]  /*2ec0*/  DADD R2, R22.reuse, R22 ;  /* 0x0000000016027229 */ /* 0x040fe40000000016 */
[----:B------:R-:W-:Y:S02]  /*2ed0*/  DMUL R26, R22, R22 ;  /* 0x00000016161a7228 */ /* 0x000fe40000000000 */
[----:B------:R-:W-:-:S04]  /*2ee0*/  DMUL R34, R24, R24 ;  /* 0x0000001818227228 */ /* 0x000fc80000000000 */
[----:B------:R-:W-:-:S08]  /*2ef0*/  DMUL R2, R2, R24 ;  /* 0x0000001802027228 */ /* 0x000fd00000000000 */
[----:B------:R-:W-:-:S08]  /*2f00*/  DMUL R32, R2, R32 ;  /* 0x0000002002207228 */ /* 0x000fd00000000000 */
[----:B------:R-:W-:-:S08]  /*2f10*/  DFMA R2, R26, R16, R32 ;  /* 0x000000101a02722b */ /* 0x000fd00000000020 */
[----:B------:R-:W-:-:S06]  /*2f20*/  DFMA R30, R34, R14, R2 ;  /* 0x0000000e221e722b */ /* 0x000fcc0000000002 */
[----:B------:R-:W0:Y:S02]  /*2f30*/  MUFU.RCP64H R9, R31 ;  /* 0x0000001f00097308 */ /* 0x000e240000001800 */
[----:B0-----:R-:W-:-:S08]  /*2f40*/  DFMA R2, -R30, R8, 1 ;  /* 0x3ff000001e02742b */ /* 0x001fd00000000108 */
[----:B------:R-:W-:Y:S02]  /*2f50*/  DFMA R10, R2, R2, R2 ;  /* 0x00000002020a722b */ /* 0x000fe40000000002 */
[----:B------:R-:W-:-:S06]  /*2f60*/  DMUL R2, R22, R20 ;  /* 0x0000001416027228 */ /* 0x000fcc0000000000 */
[----:B------:R-:W-:Y:S02]  /*2f70*/  DFMA R10, R8, R10, R8 ;  /* 0x0000000a080a722b */ /* 0x000fe40000000008 */
[----:B------:R-:W-:-:S06]  /*2f80*/  DFMA R2, R24, R18, R2 ;  /* 0x000000121802722b */ /* 0x000fcc0000000002 */
        /* <DEDUP_REMOVED lines=14> */
.L_x_34:
[----:B------:R-:W-:Y:S05]  /*3070*/  BSYNC.RECONVERGENT B0 ;  /* 0x0000000000007941 */ /* 0x000fea0003800200 */
.L_x_33:
[----:B------:R-:W-:Y:S01]  /*3080*/  DFMA R14, R26, R14, -R32 ;  /* 0x0000000e1a0e722b */ /* 0x000fe20000000820 */
[----:B------:R-:W-:Y:S01]  /*3090*/  IMAD.MOV.U32 R8, RZ, RZ, 0x1 ;  /* 0x00000001ff087424 */ /* 0x000fe200078e00ff */
[----:B------:R-:W-:Y:S01]  /*30a0*/  DMUL R20, R24, R20 ;  /* 0x0000001418147228 */ /* 0x000fe20000000000 */
[----:B------:R-:W-:Y:S05]  /*30b0*/  BSSY.RECONVERGENT B0, `(.L_x_35) ;  /* 0x0000015000007945 */ /* 0x000fea0003800200 */
[----:B------:R-:W-:Y:S02]  /*30c0*/  DFMA R30, R34, R16, R14 ;  /* 0x00000010221e722b */ /* 0x000fe4000000000e */
[----:B------:R-:W-:-:S04]  /*30d0*/  DFMA R20, R22, R18, -R20 ;  /* 0x000000121614722b */ /* 0x000fc80000000814 */
[----:B------:R-:W0:Y:S04]  /*30e0*/  MUFU.RCP64H R9, R31 ;  /* 0x0000001f00097308 */ /* 0x000e280000001800 */
[----:B------:R-:W-:-:S10]  /*30f0*/  DMUL R36, R20, R20 ;  /* 0x0000001414247228 */ /* 0x000fd40000000000 */
        /* <DEDUP_REMOVED lines=16> */
.L_x_36:
[----:B------:R-:W-:Y:S05]  /*3200*/  BSYNC.RECONVERGENT B0 ;  /* 0x0000000000007941 */ /* 0x000fea0003800200 */
.L_x_35:
[----:B------:R-:W0:Y:S01]  /*3210*/  LDC.64 R10, c[0x0][0x3a0] ;  /* 0x0000e800ff0a7b82 */ /* 0x000e220000000a00 */
[----:B------:R-:W-:Y:S01]  /*3220*/  DADD R2, R8, R2 ;  /* 0x0000000008027229 */ /* 0x000fe20000000002 */
[----:B------:R-:W1:Y:S07]  /*3230*/  LDCU UR4, c[0x0][0x384] ;  /* 0x00007080ff0477ac */ /* 0x000e6e0008000800 */
[----:B------:R-:W-:-:S08]  /*3240*/  DMUL R2, R2, 0.5 ;  /* 0x3fe0000002027828 */ /* 0x000fd00000000000 */
[----:B------:R-:W-:Y:S01]  /*3250*/  DMUL R2, R12, R2 ;  /* 0x000000020c027228 */ /* 0x000fe20000000000 */
[----:B0-----:R-:W-:-:S04]  /*3260*/  IMAD.WIDE R8, R6, 0x8, R10 ;  /* 0x0000000806087825 */ /* 0x001fc800078e020a */
[----:B------:R-:W-:Y:S02]  /*3270*/  IMAD.IADD R6, R5, 0x1, R6 ;  /* 0x0000000105067824 */ /* 0x000fe400078e0206 */
[----:B------:R0:W-:Y:S03]  /*3280*/  STG.E.64 desc[UR12][R8.64], R2 ;  /* 0x0000000208007986 */ /* 0x0001e6000c101b0c */
[----:B-1----:R-:W-:-:S13]  /*3290*/  ISETP.GE.AND P0, PT, R6, UR4, PT ;  /* 0x0000000406007c0c */ /* 0x002fda000bf06270 */
[----:B0-----:R-:W-:Y:S05]  /*32a0*/  @!P0 BRA `(.L_x_37) ;  /* 0xffffffd800ac8947 */ /* 0x001fea000383ffff */
[----:B------:R-:W-:Y:S05]  /*32b0*/  EXIT ;  /* 0x000000000000794d */ /* 0x000fea0003800000 */
        .weak           $__internal_0_$__cuda_sm20_div_rn_f64_full
        .type           $__internal_0_$__cuda_sm20_div_rn_f64_full,@function
        .size           $__internal_0_$__cuda_sm20_div_rn_f64_full,($_cupy_lombscargle_float64$__internal_trig_reduction_slowpathd - $__internal_0_$__cuda_sm20_div_rn_f64_full)
$__internal_0_$__cuda_sm20_div_rn_f64_full:
[C---:B------:R-:W-:Y:S01]  /*32c0*/  FSETP.GEU.AND P0, PT, |R31|.reuse, 1.469367938527859385e-39, PT ;  /* 0x001000001f00780b */ /* 0x040fe20003f0e200 */
[----:B------:R-:W-:Y:S01]  /*32d0*/  IMAD.MOV.U32 R38, RZ, RZ, 0x1 ;  /* 0x00000001ff267424 */ /* 0x000fe200078e00ff */
[----:B------:R-:W-:Y:S01]  /*32e0*/  LOP3.LUT R28, R31, 0x800fffff, RZ, 0xc0, !PT ;  /* 0x800fffff1f1c7812 */ /* 0x000fe200078ec0ff */
[----:B------:R-:W-:Y:S01]  /*32f0*/  IMAD.MOV.U32 R0, RZ, RZ, 0x1ca00000 ;  /* 0x1ca00000ff007424 */ /* 0x000fe200078e00ff */
[C---:B------:R-:W-:Y:S01]  /*3300*/  FSETP.GEU.AND P3, PT, |R37|.reuse, 1.469367938527859385e-39, PT ;  /* 0x001000002500780b */ /* 0x040fe20003f6e200 */
[----:B------:R-:W-:Y:S01]  /*3310*/  BSSY.RECONVERGENT B1, `(.L_x_38) ;  /* 0x0000052000017945 */ /* 0x000fe20003800200 */
[----:B------:R-:W-:Y:S01]  /*3320*/  LOP3.LUT R29, R28, 0x3ff00000, RZ, 0xfc, !PT ;  /* 0x3ff000001c1d7812 */ /* 0x000fe200078efcff */
[----:B------:R-:W-:Y:S01]  /*3330*/  IMAD.MOV.U32 R28, RZ, RZ, R30 ;  /* 0x000000ffff1c7224 */ /* 0x000fe200078e001e */
[----:B------:R-:W-:Y:S02]  /*3340*/  LOP3.LUT R4, R37, 0x7ff00000, RZ, 0xc0, !PT ;  /* 0x7ff0000025047812 */ /* 0x000fe400078ec0ff */
[----:B------:R-:W-:-:S03]  /*3350*/  LOP3.LUT R10, R31, 0x7ff00000, RZ, 0xc0, !PT ;  /* 0x7ff000001f0a7812 */ /* 0x000fc600078ec0ff */
[----:B------:R-:W-:Y:S01]  /*3360*/  @!P0 DMUL R28, R30, 8.98846567431157953865e+307 ;  /* 0x7fe000001e1c8828 */ /* 0x000fe20000000000 */
[----:B------:R-:W-:-:S03]  /*3370*/  ISETP.GE.U32.AND P2, PT, R4, R10, PT ;  /* 0x0000000a0400720c */ /* 0x000fc60003f46070 */
[----:B------:R-:W-:Y:S01]  /*3380*/  @!P3 LOP3.LUT R7, R31, 0x7ff00000, RZ, 0xc0, !PT ;  /* 0x7ff000001f07b812 */ /* 0x000fe200078ec0ff */
[----:B------:R-:W-:Y:S01]  /*3390*/  @!P3 IMAD.MOV.U32 R44, RZ, RZ, RZ ;  /* 0x000000ffff2cb224 */ /* 0x000fe200078e00ff */
[----:B------:R-:W0:Y:S01]  /*33a0*/  MUFU.RCP64H R39, R29 ;  /* 0x0000001d00277308 */ /* 0x000e220000001800 */
[----:B------:R-:W-:Y:S02]  /*33b0*/  SEL R9, R0, 0x63400000, !P2 ;  /* 0x6340000000097807 */ /* 0x000fe40005000000 */
[----:B------:R-:W-:Y:S02]  /*33c0*/  @!P3 ISETP.GE.U32.AND P4, PT, R4, R7, PT ;  /* 0x000000070400b20c */ /* 0x000fe40003f86070 */
[----:B------:R-:W-:Y:S02]  /*33d0*/  @!P0 LOP3.LUT R10, R29, 0x7ff00000, RZ, 0xc0, !PT ;  /* 0x7ff000001d0a8812 */ /* 0x000fe400078ec0ff */
[----:B------:R-:W-:-:S04]  /*33e0*/  @!P3 SEL R7, R0, 0x63400000, !P4 ;  /* 0x634000000007b807 */ /* 0x000fc80006000000 */
[----:B------:R-:W-:-:S04]  /*33f0*/  @!P3 LOP3.LUT R7, R7, 0x80000000, R37, 0xf8, !PT ;  /* 0x800000000707b812 */ /* 0x000fc800078ef825 */
[----:B------:R-:W-:Y:S01]  /*3400*/  @!P3 LOP3.LUT R45, R7, 0x100000, RZ, 0xfc, !PT ;  /* 0x00100000072db812 */ /* 0x000fe200078efcff */
[----:B------:R-:W-:Y:S01]  /*3410*/  IMAD.MOV.U32 R7, RZ, RZ, R4 ;  /* 0x000000ffff077224 */ /* 0x000fe200078e0004 */
[----:B0-----:R-:W-:-:S08]  /*3420*/  DFMA R40, R38, -R28, 1 ;  /* 0x3ff000002628742b */ /* 0x001fd0000000081c */
[----:B------:R-:W-:-:S08]  /*3430*/  DFMA R40, R40, R40, R40 ;  /* 0x000000282828722b */ /* 0x000fd00000000028 */
[----:B------:R-:W-:Y:S01]  /*3440*/  DFMA R40, R38, R40, R38 ;  /* 0x000000282628722b */ /* 0x000fe20000000026 */
[----:B------:R-:W-:Y:S01]  /*3450*/  LOP3.LUT R39, R9, 0x800fffff, R37, 0xf8, !PT ;  /* 0x800fffff09277812 */ /* 0x000fe200078ef825 */
[----:B------:R-:W-:-:S06]  /*3460*/  IMAD.MOV.U32 R38, RZ, RZ, R36 ;  /* 0x000000ffff267224 */ /* 0x000fcc00078e0024 */
[----:B------:R-:W-:Y:S02]  /*3470*/  DFMA R42, R40, -R28, 1 ;  /* 0x3ff00000282a742b */ /* 0x000fe4000000081c */
[----:B------:R-:W-:-:S06]  /*3480*/  @!P3 DFMA R38, R38, 2, -R44 ;  /* 0x400000002626b82b */ /* 0x000fcc000000082c */
[----:B------:R-:W-:-:S04]  /*3490*/  DFMA R40, R40, R42, R40 ;  /* 0x0000002a2828722b */ /* 0x000fc80000000028 */
[----:B------:R-:W-:-:S04]  /*34a0*/  @!P3 LOP3.LUT R7, R39, 0x7ff00000, RZ, 0xc0, !PT ;  /* 0x7ff000002707b812 */ /* 0x000fc800078ec0ff */
[----:B------:R-:W-:Y:S01]  /*34b0*/  DMUL R42, R40, R38 ;  /* 0x00000026282a7228 */ /* 0x000fe20000000000 */
[----:B------:R-:W-:-:S05]  /*34c0*/  VIADD R9, R7, 0xffffffff ;  /* 0xffffffff07097836 */ /* 0x000fca0000000000 */
[----:B------:R-:W-:Y:S01]  /*34d0*/  ISETP.GT.U32.AND P0, PT, R9, 0x7feffffe, PT ;  /* 0x7feffffe0900780c */ /* 0x000fe20003f04070 */
[----:B------:R-:W-:Y:S01]  /*34e0*/  VIADD R9, R10, 0xffffffff ;  /* 0xffffffff0a097836 */ /* 0x000fe20000000000 */
[----:B------:R-:W-:-:S04]  /*34f0*/  DFMA R44, R42, -R28, R38 ;  /* 0x8000001c2a2c722b */ /* 0x000fc80000000026 */
[----:B------:R-:W-:-:S04]  /*3500*/  ISETP.GT.U32.OR P0, PT, R9, 0x7feffffe, P0 ;  /* 0x7feffffe0900780c */ /* 0x000fc80000704470 */
[----:B------:R-:W-:-:S09]  /*3510*/  DFMA R44, R40, R44, R42 ;  /* 0x0000002c282c722b */ /* 0x000fd2000000002a */
[----:B------:R-:W-:Y:S05]  /*3520*/  @P0 BRA `(.L_x_39) ;  /* 0x00000000006c0947 */ /* 0x000fea0003800000 */
[----:B------:R-:W-:Y:S01]  /*3530*/  LOP3.LUT R7, R31, 0x7ff00000, RZ, 0xc0, !PT ;  /* 0x7ff000001f077812 */ /* 0x000fe200078ec0ff */
[----:B------:R-:W-:-:S03]  /*3540*/  IMAD.MOV.U32 R10, RZ, RZ, RZ ;  /* 0x000000ffff0a7224 */ /* 0x000fc600078e00ff */
[CC--:B------:R-:W-:Y:S02]  /*3550*/  VIADDMNMX R9, R4.reuse, -R7.reuse, 0xb9600000, !PT ;  /* 0xb960000004097446 */ /* 0x0c0fe40007800907 */
[----:B------:R-:W-:Y:S02]  /*3560*/  ISETP.GE.U32.AND P0, PT, R4, R7, PT ;  /* 0x000000070400720c */ /* 0x000fe40003f06070 */
[----:B------:R-:W-:Y:S02]  /*3570*/  VIMNMX R9, PT, PT, R9, 0x46a00000, PT ;  /* 0x46a0000009097848 */ /* 0x000fe40003fe0100 */
[----:B------:R-:W-:-:S05]  /*3580*/  SEL R0, R0, 0x63400000, !P0 ;  /* 0x6340000000007807 */ /* 0x000fca0004000000 */
[----:B------:R-:W-:-:S04]  /*3590*/  IMAD.IADD R0, R9, 0x1, -R0 ;  /* 0x0000000109007824 */ /* 0x000fc800078e0a00 */
[----:B------:R-:W-:-:S06]  /*35a0*/  VIADD R11, R0, 0x7fe00000 ;  /* 0x7fe00000000b7836 */ /* 0x000fcc0000000000 */
[----:B------:R-:W-:-:S10]  /*35b0*/  DMUL R40, R44, R10 ;  /* 0x0000000a2c287228 */ /* 0x000fd40000000000 */
[----:B------:R-:W-:-:S13]  /*35c0*/  FSETP.GTU.AND P0, PT, |R41|, 1.469367938527859385e-39, PT ;  /* 0x001000002900780b */ /* 0x000fda0003f0c200 */
[----:B------:R-:W-:Y:S05]  /*35d0*/  @P0 BRA `(.L_x_40) ;  /* 0x0000000000940947 */ /* 0x000fea0003800000 */
[----:B------:R-:W-:-:S06]  /*35e0*/  DFMA R28, R44, -R28, R38 ;  /* 0x8000001c2c1c722b */ /* 0x000fcc0000000026 */
[----:B------:R-:W-:-:S04]  /*35f0*/  IMAD.MOV.U32 R28, RZ, RZ, RZ ;  /* 0x000000ffff1c7224 */ /* 0x000fc800078e00ff */
[C---:B------:R-:W-:Y:S02]  /*3600*/  FSETP.NEU.AND P0, PT, R29.reuse, RZ, PT ;  /* 0x000000ff1d00720b */ /* 0x040fe40003f0d000 */
[----:B------:R-:W-:-:S04]  /*3610*/  LOP3.LUT R30, R29, 0x80000000, R31, 0x48, !PT ;  /* 0x800000001d1e7812 */ /* 0x000fc800078e481f */
[----:B------:R-:W-:-:S07]  /*3620*/  LOP3.LUT R29, R30, R11, RZ, 0xfc, !PT ;  /* 0x0000000b1e1d7212 */ /* 0x000fce00078efcff */
[----:B------:R-:W-:Y:S05]  /*3630*/  @!P0 BRA `(.L_x_40) ;  /* 0x00000000007c8947 */ /* 0x000fea0003800000 */
[----:B------:R-:W-:Y:S01]  /*3640*/  IMAD.MOV R11, RZ, RZ, -R0 ;  /* 0x000000ffff0b7224 */ /* 0x000fe200078e0a00 */
[----:B------:R-:W-:Y:S01]  /*3650*/  IADD3 R7, PT, PT, -R0, -0x43300000, RZ ;  /* 0xbcd0000000077810 */ /* 0x000fe20007ffe1ff */
[----:B------:R-:W-:-:S06]  /*3660*/  IMAD.MOV.U32 R10, RZ, RZ, RZ ;  /* 0x000000ffff0a7224 */ /* 0x000fcc00078e00ff */
[----:B------:R-:W-:Y:S02]  /*3670*/  DFMA R10, R40, -R10, R44 ;  /* 0x8000000a280a722b */ /* 0x000fe4000000002c */
[----:B------:R-:W-:-:S08]  /*3680*/  DMUL.RP R44, R44, R28 ;  /* 0x0000001c2c2c7228 */ /* 0x000fd00000008000 */
[----:B------:R-:W-:Y:S02]  /*3690*/  FSETP.NEU.AND P0, PT, |R11|, R7, PT ;  /* 0x000000070b00720b */ /* 0x000fe40003f0d200 */
[----:B------:R-:W-:Y:S02]  /*36a0*/  LOP3.LUT R7, R45, R30, RZ, 0x3c, !PT ;  /* 0x0000001e2d077212 */ /* 0x000fe400078e3cff */
[----:B------:R-:W-:Y:S02]  /*36b0*/  FSEL R40, R44, R40, !P0 ;  /* 0x000000282c287208 */ /* 0x000fe40004000000 */
[----:B------:R-:W-:Y:S01]  /*36c0*/  FSEL R41, R7, R41, !P0 ;  /* 0x0000002907297208 */ /* 0x000fe20004000000 */
[----:B------:R-:W-:Y:S06]  /*36d0*/  BRA `(.L_x_40) ;  /* 0x0000000000547947 */ /* 0x000fec0003800000 */
.L_x_39:
[----:B------:R-:W-:-:S14]  /*36e0*/  DSETP.NAN.AND P0, PT, R36, R36, PT ;  /* 0x000000242400722a */ /* 0x000fdc0003f08000 */
[----:B------:R-:W-:Y:S05]  /*36f0*/  @P0 BRA `(.L_x_41) ;  /* 0x0000000000440947 */ /* 0x000fea0003800000 */
[----:B------:R-:W-:-:S14]  /*3700*/  DSETP.NAN.AND P0, PT, R30, R30, PT ;  /* 0x0000001e1e00722a */ /* 0x000fdc0003f08000 */
[----:B------:R-:W-:Y:S05]  /*3710*/  @P0 BRA `(.L_x_42) ;  /* 0x0000000000300947 */ /* 0x000fea0003800000 */
[----:B------:R-:W-:Y:S01]  /*3720*/  ISETP.NE.AND P0, PT, R7, R10, PT ;  /* 0x0000000a0700720c */ /* 0x000fe20003f05270 */
[----:B------:R-:W-:Y:S02]  /*3730*/  IMAD.MOV.U32 R40, RZ, RZ, 0x0 ;  /* 0x00000000ff287424 */ /* 0x000fe400078e00ff */
[----:B------:R-:W-:-:S10]  /*3740*/  IMAD.MOV.U32 R41, RZ, RZ, -0x80000 ;  /* 0xfff80000ff297424 */ /* 0x000fd400078e00ff */
[----:B------:R-:W-:Y:S05]  /*3750*/  @!P0 BRA `(.L_x_40) ;  /* 0x0000000000348947 */ /* 0x000fea0003800000 */
[----:B------:R-:W-:Y:S02]  /*3760*/  ISETP.NE.AND P0, PT, R7, 0x7ff00000, PT ;  /* 0x7ff000000700780c */ /* 0x000fe40003f05270 */
[----:B------:R-:W-:Y:S02]  /*3770*/  LOP3.LUT R41, R37, 0x80000000, R31, 0x48, !PT ;  /* 0x8000000025297812 */ /* 0x000fe400078e481f */
[----:B------:R-:W-:-:S13]  /*3780*/  ISETP.EQ.OR P0, PT, R10, RZ, !P0 ;  /* 0x000000ff0a00720c */ /* 0x000fda0004702670 */
[----:B------:R-:W-:Y:S01]  /*3790*/  @P0 LOP3.LUT R0, R41, 0x7ff00000, RZ, 0xfc, !PT ;  /* 0x7ff0000029000812 */ /* 0x000fe200078efcff */
[----:B------:R-:W-:Y:S02]  /*37a0*/  @!P0 IMAD.MOV.U32 R40, RZ, RZ, RZ ;  /* 0x000000ffff288224 */ /* 0x000fe400078e00ff */
[----:B------:R-:W-:Y:S02]  /*37b0*/  @P0 IMAD.MOV.U32 R40, RZ, RZ, RZ ;  /* 0x000000ffff280224 */ /* 0x000fe400078e00ff */
[----:B------:R-:W-:Y:S01]  /*37c0*/  @P0 IMAD.MOV.U32 R41, RZ, RZ, R0 ;  /* 0x000000ffff290224 */ /* 0x000fe200078e0000 */
[----:B------:R-:W-:Y:S06]  /*37d0*/  BRA `(.L_x_40) ;  /* 0x0000000000147947 */ /* 0x000fec0003800000 */
.L_x_42:
[----:B------:R-:W-:Y:S01]  /*37e0*/  LOP3.LUT R41, R31, 0x80000, RZ, 0xfc, !PT ;  /* 0x000800001f297812 */ /* 0x000fe200078efcff */
[----:B------:R-:W-:Y:S01]  /*37f0*/  IMAD.MOV.U32 R40, RZ, RZ, R30 ;  /* 0x000000ffff287224 */ /* 0x000fe200078e001e */
[----:B------:R-:W-:Y:S06]  /*3800*/  BRA `(.L_x_40) ;  /* 0x0000000000087947 */ /* 0x000fec0003800000 */
.L_x_41:
[----:B------:R-:W-:Y:S01]  /*3810*/  LOP3.LUT R41, R37, 0x80000, RZ, 0xfc, !PT ;  /* 0x0008000025297812 */ /* 0x000fe200078efcff */
[----:B------:R-:W-:-:S07]  /*3820*/  IMAD.MOV.U32 R40, RZ, RZ, R36 ;  /* 0x000000ffff287224 */ /* 0x000fce00078e0024 */
.L_x_40:
[----:B------:R-:W-:Y:S05]  /*3830*/  BSYNC.RECONVERGENT B1 ;  /* 0x0000000000017941 */ /* 0x000fea0003800200 */
.L_x_38:
[----:B------:R-:W-:-:S04]  /*3840*/  IMAD.MOV.U32 R9, RZ, RZ, 0x0 ;  /* 0x00000000ff097424 */ /* 0x000fc800078e00ff */
[----:B------:R-:W-:Y:S05]  /*3850*/  RET.REL.NODEC R8 `(_cupy_lombscargle_float64) ;  /* 0xffffffc408e87950 */ /* 0x000fea0003c3ffff */
        .type           $_cupy_lombscargle_float64$__internal_trig_reduction_slowpathd,@function
        .size           $_cupy_lombscargle_float64$__internal_trig_reduction_slowpathd,(.L_x_93 - $_cupy_lombscargle_float64$__internal_trig_reduction_slowpathd)
$_cupy_lombscargle_float64$__internal_trig_reduction_slowpathd:
[--C-:B------:R-:W-:Y:S01]  /*3860*/  SHF.R.U32.HI R4, RZ, 0x14, R7.reuse ;  /* 0x00000014ff047819 */ /* 0x100fe20000011607 */
[----:B------:R-:W-:Y:S02]  /*3870*/  IMAD.MOV.U32 R10, RZ, RZ, R24 ;  /* 0x000000ffff0a7224 */ /* 0x000fe400078e0018 */
[----:B------:R-:W-:Y:S01]  /*3880*/  IMAD.MOV.U32 R11, RZ, RZ, R7 ;  /* 0x000000ffff0b7224 */ /* 0x000fe200078e0007 */
[----:B------:R-:W-:Y:S01]  /*3890*/  LOP3.LUT R9, R4, 0x7ff, RZ, 0xc0, !PT ;  /* 0x000007ff04097812 */ /* 0x000fe200078ec0ff */
[----:B------:R-:W-:-:S03]  /*38a0*/  IMAD.MOV.U32 R8, RZ, RZ, RZ ;  /* 0x000000ffff087224 */ /* 0x000fc600078e00ff */
[----:B------:R-:W-:-:S13]  /*38b0*/  ISETP.NE.AND P0, PT, R9, 0x7ff, PT ;  /* 0x000007ff0900780c */ /* 0x000fda0003f05270 */
[----:B------:R-:W-:Y:S05]  /*38c0*/  @!P0 BRA `(.L_x_43) ;  /* 0x0000000800488947 */ /* 0x000fea0003800000 */
[----:B------:R-:W-:Y:S01]  /*38d0*/  VIADD R9, R9, 0xfffffc00 ;  /* 0xfffffc0009097836 */ /* 0x000fe20000000000 */
[----:B------:R-:W-:Y:S01]  /*38e0*/  BSSY.RECONVERGENT B1, `(.L_x_44) ;  /* 0x000002f000017945 */ /* 0x000fe20003800200 */
[----:B------:R-:W-:-:S03]  /*38f0*/  CS2R R24, SRZ ;  /* 0x0000000000187805 */ /* 0x000fc6000001ff00 */
[----:B------:R-:W-:Y:S02]  /*3900*/  SHF.R.U32.HI R8, RZ, 0x6, R9 ;  /* 0x00000006ff087819 */ /* 0x000fe40000011609 */
[----:B------:R-:W-:Y:S02]  /*3910*/  ISETP.GE.U32.AND P0, PT, R9, 0x80, PT ;  /* 0x000000800900780c */ /* 0x000fe40003f06070 */
[C---:B------:R-:W-:Y:S02]  /*3920*/  IADD3 R9, PT, PT, -R8.reuse, 0x13, RZ ;  /* 0x0000001308097810 */ /* 0x040fe40007ffe1ff */
[----:B------:R-:W-:Y:S02]  /*3930*/  IADD3 R37, PT, PT, -R8, 0xf, RZ ;  /* 0x0000000f08257810 */ /* 0x000fe40007ffe1ff */
[----:B------:R-:W-:-:S04]  /*3940*/  SEL R9, R9, 0x12, P0 ;  /* 0x0000001209097807 */ /* 0x000fc80000000000 */
[----:B------:R-:W-:-:S13]  /*3950*/  ISETP.GE.AND P0, PT, R37, R9, PT ;  /* 0x000000092500720c */ /* 0x000fda0003f06270 */
[----:B------:R-:W-:Y:S05]  /*3960*/  @P0 BRA `(.L_x_45) ;  /* 0x0000000000980947 */ /* 0x000fea0003800000 */
[----:B------:R-:W0:Y:S01]  /*3970*/  LDC.64 R22, c[0x0][0x358] ;  /* 0x0000d600ff167b82 */ /* 0x000e220000000a00 */
[C---:B------:R-:W-:Y:S01]  /*3980*/  SHF.L.U64.HI R26, R10.reuse, 0xb, R11 ;  /* 0x0000000b0a1a7819 */ /* 0x040fe2000001020b */
[----:B------:R-:W-:Y:S01]  /*3990*/  BSSY.RECONVERGENT B2, `(.L_x_46) ;  /* 0x0000022000027945 */ /* 0x000fe20003800200 */
[----:B------:R-:W-:Y:S01]  /*39a0*/  IMAD.SHL.U32 R11, R10, 0x800, RZ ;  /* 0x000008000a0b7824 */ /* 0x000fe200078e00ff */
[----:B------:R-:W-:Y:S01]  /*39b0*/  IADD3 R35, PT, PT, RZ, -R8, -R9 ;  /* 0x80000008ff237210 */ /* 0x000fe20007ffe809 */
[----:B------:R-:W-:Y:S01]  /*39c0*/  IMAD.MOV.U32 R34, RZ, RZ, RZ ;  /* 0x000000ffff227224 */ /* 0x000fe200078e00ff */
[----:B------:R-:W-:Y:S02]  /*39d0*/  CS2R R24, SRZ ;  /* 0x0000000000187805 */ /* 0x000fe4000001ff00 */
[----:B------:R-:W-:-:S07]  /*39e0*/  LOP3.LUT R10, R26, 0x80000000, RZ, 0xfc, !PT ;  /* 0x800000001a0a7812 */ /* 0x000fce00078efcff */
.L_x_47:
[----:B------:R-:W1:Y:S01]  /*39f0*/  LDC.64 R26, c[0x4][0x8] ;  /* 0x01000200ff1a7b82 */ /* 0x000e620000000a00 */
[----:B0-----:R-:W-:Y:S02]  /*3a00*/  R2UR UR4, R22 ;  /* 0x00000000160472ca */ /* 0x001fe400000e0000 */
[----:B------:R-:W-:Y:S01]  /*3a10*/  R2UR UR5, R23 ;  /* 0x00000000170572ca */ /* 0x000fe200000e0000 */
[----:B-1----:R-:W-:-:S12]  /*3a20*/  IMAD.WIDE R26, R37, 0x8, R26 ;  /* 0x00000008251a7825 */ /* 0x002fd800078e021a */
[----:B------:R-:W2:Y:S01]  /*3a30*/  LDG.E.64.CONSTANT R26, desc[UR4][R26.64] ;  /* 0x000000041a1a7981 */ /* 0x000ea2000c1e9b00 */
[----:B------:R-:W-:Y:S02]  /*3a40*/  VIADD R35, R35, 0x1 ;  /* 0x0000000123237836 */ /* 0x000fe40000000000 */
[----:B------:R-:W-:Y:S02]  /*3a50*/  VIADD R37, R37, 0x1 ;  /* 0x0000000125257836 */ /* 0x000fe40000000000 */
[----:B--2---:R-:W-:-:S04]  /*3a60*/  IMAD.WIDE.U32 R24, P2, R26, R11, R24 ;  /* 0x0000000b1a187225 */ /* 0x004fc80007840018 */
[----:B------:R-:W-:Y:S02]  /*3a70*/  IMAD R39, R26, R10, RZ ;  /* 0x0000000a1a277224 */ /* 0x000fe400078e02ff */
[CC--:B------:R-:W-:Y:S02]  /*3a80*/  IMAD R38, R27.reuse, R11.reuse, RZ ;  /* 0x0000000b1b267224 */ /* 0x0c0fe400078e02ff */
[----:B------:R-:W-:Y:S01]  /*3a90*/  IMAD.HI.U32 R41, R27, R11, RZ ;  /* 0x0000000b1b297227 */ /* 0x000fe200078e00ff */
[----:B------:R-:W-:-:S03]  /*3aa0*/  IADD3 R25, P0, PT, R39, R25, RZ ;  /* 0x0000001927197210 */ /* 0x000fc60007f1e0ff */
[----:B------:R-:W-:Y:S01]  /*3ab0*/  IMAD R39, R34, 0x8, R1 ;  /* 0x0000000822277824 */ /* 0x000fe200078e0201 */
[----:B------:R-:W-:Y:S01]  /*3ac0*/  IADD3 R25, P1, PT, R38, R25, RZ ;  /* 0x0000001926197210 */ /* 0x000fe20007f3e0ff */
[----:B------:R-:W-:-:S04]  /*3ad0*/  IMAD.HI.U32 R38, R26, R10, RZ ;  /* 0x0000000a1a267227 */ /* 0x000fc800078e00ff */
[----:B------:R-:W-:Y:S01]  /*3ae0*/  IMAD.X R26, RZ, RZ, R38, P2 ;  /* 0x000000ffff1a7224 */ /* 0x000fe200010e0626 */
[----:B------:R0:W-:Y:S01]  /*3af0*/  STL.64 [R39], R24 ;  /* 0x0000001827007387 */ /* 0x0001e20000100a00 */
[----:B------:R-:W-:-:S03]  /*3b00*/  IMAD.HI.U32 R38, R27, R10, RZ ;  /* 0x0000000a1b267227 */ /* 0x000fc600078e00ff */
[----:B------:R-:W-:Y:S01]  /*3b10*/  IADD3.X R26, P0, PT, R41, R26, RZ, P0, !PT ;  /* 0x0000001a291a7210 */ /* 0x000fe2000071e4ff */
[----:B------:R-:W-:Y:S02]  /*3b20*/  IMAD R27, R27, R10, RZ ;  /* 0x0000000a1b1b7224 */ /* 0x000fe400078e02ff */
[----:B------:R-:W-:-:S03]  /*3b30*/  VIADD R34, R34, 0x1 ;  /* 0x0000000122227836 */ /* 0x000fc60000000000 */
[----:B------:R-:W-:Y:S01]  /*3b40*/  IADD3.X R27, P1, PT, R27, R26, RZ, P1, !PT ;  /* 0x0000001a1b1b7210 */ /* 0x000fe20000f3e4ff */
[----:B------:R-:W-:Y:S01]  /*3b50*/  IMAD.X R26, RZ, RZ, R38, P0 ;  /* 0x000000ffff1a7224 */ /* 0x000fe200000e0626 */
[----:B------:R-:W-:-:S03]  /*3b60*/  ISETP.NE.AND P0, PT, R35, -0xf, PT ;  /* 0xfffffff12300780c */ /* 0x000fc60003f05270 */
[----:B------:R-:W-:Y:S02]  /*3b70*/  IMAD.X R26, RZ, RZ, R26, P1 ;  /* 0x000000ffff1a7224 */ /* 0x000fe400008e061a */
[----:B0-----:R-:W-:Y:S02]  /*3b80*/  IMAD.MOV.U32 R24, RZ, RZ, R27 ;  /* 0x000000ffff187224 */ /* 0x001fe400078e001b */
[----:B------:R-:W-:-:S06]  /*3b90*/  IMAD.MOV.U32 R25, RZ, RZ, R26 ;  /* 0x000000ffff197224 */ /* 0x000fcc00078e001a */
[----:B------:R-:W-:Y:S05]  /*3ba0*/  @P0 BRA `(.L_x_47) ;  /* 0xfffffffc00900947 */ /* 0x000fea000383ffff */
[----:B------:R-:W-:Y:S05]  /*3bb0*/  BSYNC.RECONVERGENT B2 ;  /* 0x0000000000027941 */ /* 0x000fea0003800200 */
.L_x_46:
[----:B------:R-:W-:-:S07]  /*3bc0*/  IMAD.MOV.U32 R37, RZ, RZ, R9 ;  /* 0x000000ffff257224 */ /* 0x000fce00078e0009 */
.L_x_45:
[----:B------:R-:W-:Y:S05]  /*3bd0*/  BSYNC.RECONVERGENT B1 ;  /* 0x0000000000017941 */ /* 0x000fea0003800200 */
.L_x_44:
[----:B------:R-:W-:Y:S01]  /*3be0*/  LOP3.LUT P0, R41, R4, 0x3f, RZ, 0xc0, !PT ;  /* 0x0000003f04297812 */ /* 0x000fe2000780c0ff */
[----:B------:R-:W-:-:S04]  /*3bf0*/  IMAD.IADD R8, R8, 0x1, R37 ;  /* 0x0000000108087824 */ /* 0x000fc800078e0225 */
[----:B------:R-:W-:-:S05]  /*3c00*/  IMAD.U32 R43, R8, 0x8, R1 ;  /* 0x00000008082b7824 */ /* 0x000fca00078e0001 */
[----:B------:R0:W-:Y:S04]  /*3c10*/  STL.64 [R43+-0x78], R24 ;  /* 0xffff88182b007387 */ /* 0x0001e80000100a00 */
[----:B------:R-:W2:Y:S04]  /*3c20*/  @P0 LDL.64 R26, [R1+0x8] ;  /* 0x00000800011a0983 */ /* 0x000ea80000100a00 */
[----:B------:R-:W3:Y:S04]  /*3c30*/  LDL.64 R10, [R1+0x10] ;  /* 0x00001000010a7983 */ /* 0x000ee80000100a00 */
[----:B------:R-:W0:Y:S01]  /*3c40*/  LDL.64 R8, [R1+0x18] ;  /* 0x0000180001087983 */ /* 0x000e220000100a00 */
[----:B------:R-:W-:Y:S01]  /*3c50*/  @P0 LOP3.LUT R4, R41, 0x3f, RZ, 0x3c, !PT ;  /* 0x0000003f29040812 */ /* 0x000fe200078e3cff */
[----:B------:R-:W-:Y:S01]  /*3c60*/  BSSY.RECONVERGENT B1, `(.L_x_48) ;  /* 0x0000034000017945 */ /* 0x000fe20003800200 */
[----:B--2---:R-:W-:-:S02]  /*3c70*/  @P0 SHF.R.U64 R23, R26, 0x1, R27 ;  /* 0x000000011a170819 */ /* 0x004fc4000000121b */
[----:B------:R-:W-:Y:S02]  /*3c80*/  @P0 SHF.R.U32.HI R27, RZ, 0x1, R27 ;  /* 0x00000001ff1b0819 */ /* 0x000fe4000001161b */
[CC--:B---3--:R-:W-:Y:S02]  /*3c90*/  @P0 SHF.L.U32 R35, R10.reuse, R41.reuse, RZ ;  /* 0x000000290a230219 */ /* 0x0c8fe400000006ff */
[----:B------:R-:W-:Y:S02]  /*3ca0*/  @P0 SHF.R.U64 R22, R23, R4, R27 ;  /* 0x0000000417160219 */ /* 0x000fe4000000121b */
[--C-:B------:R-:W-:Y:S02]  /*3cb0*/  @P0 SHF.R.U32.HI R39, RZ, 0x1, R11.reuse ;  /* 0x00000001ff270819 */ /* 0x100fe4000001160b */
[C-C-:B------:R-:W-:Y:S02]  /*3cc0*/  @P0 SHF.R.U64 R37, R10.reuse, 0x1, R11.reuse ;  /* 0x000000010a250819 */ /* 0x140fe4000000120b */
[----:B------:R-:W-:-:S02]  /*3cd0*/  @P0 SHF.L.U64.HI R26, R10, R41, R11 ;  /* 0x000000290a1a0219 */ /* 0x000fc4000001020b */
[----:B------:R-:W-:Y:S02]  /*3ce0*/  @P0 SHF.R.U32.HI R23, RZ, R4, R27 ;  /* 0x00000004ff170219 */ /* 0x000fe4000001161b */
[----:B------:R-:W-:Y:S02]  /*3cf0*/  @P0 LOP3.LUT R10, R35, R22, RZ, 0xfc, !PT ;  /* 0x00000016230a0212 */ /* 0x000fe400078efcff */
[----:B0-----:R-:W-:Y:S02]  /*3d00*/  @P0 SHF.L.U32 R24, R8, R41, RZ ;  /* 0x0000002908180219 */ /* 0x001fe400000006ff */
[----:B------:R-:W-:Y:S02]  /*3d10*/  @P0 SHF.R.U64 R37, R37, R4, R39 ;  /* 0x0000000425250219 */ /* 0x000fe40000001227 */
[----:B------:R-:W-:Y:S01]  /*3d20*/  @P0 LOP3.LUT R11, R26, R23, RZ, 0xfc, !PT ;  /* 0x000000171a0b0212 */ /* 0x000fe200078efcff */
[----:B------:R-:W-:Y:S01]  /*3d30*/  IMAD.SHL.U32 R23, R10, 0x4, RZ ;  /* 0x000000040a177824 */ /* 0x000fe200078e00ff */
[----:B------:R-:W-:-:S02]  /*3d40*/  @P0 SHF.L.U64.HI R41, R8, R41, R9 ;  /* 0x0000002908290219 */ /* 0x000fc40000010209 */
[----:B------:R-:W-:Y:S02]  /*3d50*/  @P0 SHF.R.U32.HI R4, RZ, R4, R39 ;  /* 0x00000004ff040219 */ /* 0x000fe40000011627 */
[----:B------:R-:W-:Y:S02]  /*3d60*/  @P0 LOP3.LUT R8, R24, R37, RZ, 0xfc, !PT ;  /* 0x0000002518080212 */ /* 0x000fe400078efcff */
[----:B------:R-:W-:Y:S02]  /*3d70*/  SHF.L.U64.HI R10, R10, 0x2, R11 ;  /* 0x000000020a0a7819 */ /* 0x000fe4000001020b */
[----:B------:R-:W-:Y:S02]  /*3d80*/  @P0 LOP3.LUT R9, R41, R4, RZ, 0xfc, !PT ;  /* 0x0000000429090212 */ /* 0x000fe400078efcff */
[----:B------:R-:W-:Y:S02]  /*3d90*/  SHF.L.W.U32.HI R11, R11, 0x2, R8 ;  /* 0x000000020b0b7819 */ /* 0x000fe40000010e08 */
[----:B------:R-:W-:-:S02]  /*3da0*/  IADD3 RZ, P0, PT, RZ, -R23, RZ ;  /* 0x80000017ffff7210 */ /* 0x000fc40007f1e0ff */
[----:B------:R-:W-:Y:S02]  /*3db0*/  LOP3.LUT R4, RZ, R10, RZ, 0x33, !PT ;  /* 0x0000000aff047212 */ /* 0x000fe400078e33ff */
[----:B------:R-:W-:Y:S02]  /*3dc0*/  SHF.L.W.U32.HI R8, R8, 0x2, R9 ;  /* 0x0000000208087819 */ /* 0x000fe40000010e09 */
[----:B------:R-:W-:Y:S02]  /*3dd0*/  LOP3.LUT R22, RZ, R11, RZ, 0x33, !PT ;  /* 0x0000000bff167212 */ /* 0x000fe400078e33ff */
[----:B------:R-:W-:Y:S02]  /*3de0*/  IADD3.X R25, P0, PT, RZ, R4, RZ, P0, !PT ;  /* 0x00000004ff197210 */ /* 0x000fe4000071e4ff */
[----:B------:R-:W-:Y:S02]  /*3df0*/  LOP3.LUT R4, RZ, R8, RZ, 0x33, !PT ;  /* 0x00000008ff047212 */ /* 0x000fe400078e33ff */
[----:B------:R-:W-:-:S02]  /*3e00*/  IADD3.X R22, P1, PT, RZ, R22, RZ, P0, !PT ;  /* 0x00000016ff167210 */ /* 0x000fc4000073e4ff */
[----:B------:R-:W-:-:S03]  /*3e10*/  ISETP.GT.U32.AND P2, PT, R11, -0x1, PT ;  /* 0xffffffff0b00780c */ /* 0x000fc60003f44070 */
[----:B------:R-:W-:Y:S01]  /*3e20*/  IMAD.X R27, RZ, RZ, R4, P1 ;  /* 0x000000ffff1b7224 */ /* 0x000fe200008e0604 */
[----:B------:R-:W-:-:S04]  /*3e30*/  ISETP.GT.AND.EX P0, PT, R8, -0x1, PT, P2 ;  /* 0xffffffff0800780c */ /* 0x000fc80003f04320 */
[----:B------:R-:W-:Y:S02]  /*3e40*/  SEL R4, R8, R27, P0 ;  /* 0x0000001b08047207 */ /* 0x000fe40000000000 */
[----:B------:R-:W-:Y:S02]  /*3e50*/  SEL R35, R11, R22, P0 ;  /* 0x000000160b237207 */ /* 0x000fe40000000000 */
[----:B------:R-:W-:Y:S02]  /*3e60*/  ISETP.NE.U32.AND P1, PT, R4, RZ, PT ;  /* 0x000000ff0400720c */ /* 0x000fe40003f25070 */
[----:B------:R-:W-:Y:S02]  /*3e70*/  SEL R10, R10, R25, P0 ;  /* 0x000000190a0a7207 */ /* 0x000fe40000000000 */
[----:B------:R-:W-:Y:S01]  /*3e80*/  SEL R11, R35, R4, !P1 ;  /* 0x00000004230b7207 */ /* 0x000fe20004800000 */
[----:B------:R-:W-:-:S05]  /*3e90*/  @!P0 IMAD.MOV R23, RZ, RZ, -R23 ;  /* 0x000000ffff178224 */ /* 0x000fca00078e0a17 */
[----:B------:R-:W0:Y:S02]  /*3ea0*/  FLO.U32 R11, R11 ;  /* 0x0000000b000b7300 */ /* 0x000e2400000e0000 */
[C---:B0-----:R-:W-:Y:S02]  /*3eb0*/  IADD3 R24, PT, PT, -R11.reuse, 0x1f, RZ ;  /* 0x0000001f0b187810 */ /* 0x041fe40007ffe1ff */
[----:B------:R-:W-:-:S03]  /*3ec0*/  IADD3 R22, PT, PT, -R11, 0x3f, RZ ;  /* 0x0000003f0b167810 */ /* 0x000fc60007ffe1ff */
[----:B------:R-:W-:-:S05]  /*3ed0*/  @P1 IMAD.MOV R22, RZ, RZ, R24 ;  /* 0x000000ffff161224 */ /* 0x000fca00078e0218 */
[----:B------:R-:W-:-:S13]  /*3ee0*/  ISETP.NE.AND P1, PT, R22, RZ, PT ;  /* 0x000000ff1600720c */ /* 0x000fda0003f25270 */
[----:B------:R-:W-:Y:S05]  /*3ef0*/  @!P1 BRA `(.L_x_49) ;  /* 0x0000000000289947 */ /* 0x000fea0003800000 */
[C---:B------:R-:W-:Y:S02]  /*3f00*/  LOP3.LUT R11, R22.reuse, 0x3f, RZ, 0xc0, !PT ;  /* 0x0000003f160b7812 */ /* 0x040fe400078ec0ff */
[----:B------:R-:W-:Y:S02]  /*3f10*/  SHF.R.U64 R23, R23, 0x1, R10 ;  /* 0x0000000117177819 */ /* 0x000fe4000000120a */
[CC--:B------:R-:W-:Y:S02]  /*3f20*/  SHF.L.U64.HI R27, R35.reuse, R11.reuse, R4 ;  /* 0x0000000b231b7219 */ /* 0x0c0fe40000010204 */
[----:B------:R-:W-:Y:S02]  /*3f30*/  SHF.L.U32 R25, R35, R11, RZ ;  /* 0x0000000b23197219 */ /* 0x000fe400000006ff */
[----:B------:R-:W-:Y:S02]  /*3f40*/  SHF.R.U32.HI R11, RZ, 0x1, R10 ;  /* 0x00000001ff0b7819 */ /* 0x000fe4000001160a */
[----:B------:R-:W-:-:S04]  /*3f50*/  LOP3.LUT R4, R22, 0x3f, RZ, 0xc, !PT ;  /* 0x0000003f16047812 */ /* 0x000fc800078e0cff */
[-CC-:B------:R-:W-:Y:S02]  /*3f60*/  SHF.R.U64 R10, R23, R4.reuse, R11.reuse ;  /* 0x00000004170a7219 */ /* 0x180fe4000000120b */
[----:B------:R-:W-:Y:S02]  /*3f70*/  SHF.R.U32.HI R4, RZ, R4, R11 ;  /* 0x00000004ff047219 */ /* 0x000fe4000001160b */
[----:B------:R-:W-:Y:S02]  /*3f80*/  LOP3.LUT R35, R25, R10, RZ, 0xfc, !PT ;  /* 0x0000000a19237212 */ /* 0x000fe400078efcff */
[----:B------:R-:W-:-:S07]  /*3f90*/  LOP3.LUT R4, R27, R4, RZ, 0xfc, !PT ;  /* 0x000000041b047212 */ /* 0x000fce00078efcff */
.L_x_49:
[----:B------:R-:W-:Y:S05]  /*3fa0*/  BSYNC.RECONVERGENT B1 ;  /* 0x0000000000017941 */ /* 0x000fea0003800200 */
.L_x_48:
[----:B------:R-:W-:-:S04]  /*3fb0*/  IMAD.WIDE.U32 R24, R35, 0x2168c235, RZ ;  /* 0x2168c23523187825 */ /* 0x000fc800078e00ff */
[----:B------:R-:W-:Y:S01]  /*3fc0*/  IMAD.MOV.U32 R10, RZ, RZ, R25 ;  /* 0x000000ffff0a7224 */ /* 0x000fe200078e0019 */
[----:B------:R-:W-:Y:S01]  /*3fd0*/  IADD3 RZ, P1, PT, R24, R24, RZ ;  /* 0x0000001818ff7210 */ /* 0x000fe20007f3e0ff */
[----:B------:R-:W-:Y:S02]  /*3fe0*/  IMAD.MOV.U32 R11, RZ, RZ, RZ ;  /* 0x000000ffff0b7224 */ /* 0x000fe400078e00ff */
[----:B------:R-:W-:-:S04]  /*3ff0*/  IMAD.HI.U32 R23, R4, -0x36f0255e, RZ ;  /* 0xc90fdaa204177827 */ /* 0x000fc800078e00ff */
[----:B------:R-:W-:-:S04]  /*4000*/  IMAD.WIDE.U32 R10, R35, -0x36f0255e, R10 ;  /* 0xc90fdaa2230a7825 */ /* 0x000fc800078e000a */
[C---:B------:R-:W-:Y:S02]  /*4010*/  IMAD R25, R4.reuse, -0x36f0255e, RZ ;  /* 0xc90fdaa204197824 */ /* 0x040fe400078e02ff */
[----:B------:R-:W-:-:S04]  /*4020*/  IMAD.WIDE.U32 R10, P2, R4, 0x2168c235, R10 ;  /* 0x2168c235040a7825 */ /* 0x000fc8000784000a */
[----:B------:R-:W-:Y:S01]  /*4030*/  IMAD.X R4, RZ, RZ, R23, P2 ;  /* 0x000000ffff047224 */ /* 0x000fe200010e0617 */
[----:B------:R-:W-:Y:S02]  /*4040*/  IADD3 R11, P2, PT, R25, R11, RZ ;  /* 0x0000000b190b7210 */ /* 0x000fe40007f5e0ff */
[----:B------:R-:W-:Y:S02]  /*4050*/  IADD3.X RZ, P1, PT, R10, R10, RZ, P1, !PT ;  /* 0x0000000a0aff7210 */ /* 0x000fe40000f3e4ff */
[C---:B------:R-:W-:Y:S01]  /*4060*/  ISETP.GT.U32.AND P3, PT, R11.reuse, RZ, PT ;  /* 0x000000ff0b00720c */ /* 0x040fe20003f64070 */
[----:B------:R-:W-:Y:S01]  /*4070*/  IMAD.X R4, RZ, RZ, R4, P2 ;  /* 0x000000ffff047224 */ /* 0x000fe200010e0604 */
[----:B------:R-:W-:-:S04]  /*4080*/  IADD3.X R10, P2, PT, R11, R11, RZ, P1, !PT ;  /* 0x0000000b0b0a7210 */ /* 0x000fc80000f5e4ff */
[C---:B------:R-:W-:Y:S01]  /*4090*/  ISETP.GT.AND.EX P1, PT, R4.reuse, RZ, PT, P3 ;  /* 0x000000ff0400720c */ /* 0x040fe20003f24330 */
[----:B------:R-:W-:-:S03]  /*40a0*/  IMAD.X R23, R4, 0x1, R4, P2 ;  /* 0x0000000104177824 */ /* 0x000fc600010e0604 */
[----:B------:R-:W-:Y:S02]  /*40b0*/  SEL R10, R10, R11, P1 ;  /* 0x0000000b0a0a7207 */ /* 0x000fe40000800000 */
[----:B------:R-:W-:Y:S02]  /*40c0*/  SEL R11, R23, R4, P1 ;  /* 0x00000004170b7207 */ /* 0x000fe40000800000 */
[----:B------:R-:W-:Y:S02]  /*40d0*/  IADD3 R10, P2, PT, R10, 0x1, RZ ;  /* 0x000000010a0a7810 */ /* 0x000fe40007f5e0ff */
[----:B------:R-:W-:Y:S02]  /*40e0*/  SEL R23, RZ, 0xffffffff, !P1 ;  /* 0xffffffffff177807 */ /* 0x000fe40004800000 */
[----:B------:R-:W-:Y:S01]  /*40f0*/  LOP3.LUT P1, R7, R7, 0x80000000, RZ, 0xc0, !PT ;  /* 0x8000000007077812 */ /* 0x000fe2000782c0ff */
[----:B------:R-:W-:Y:S02]  /*4100*/  IMAD.X R11, RZ, RZ, R11, P2 ;  /* 0x000000ffff0b7224 */ /* 0x000fe400010e060b */
[----:B------:R-:W-:Y:S01]  /*4110*/  IMAD.IADD R4, R23, 0x1, -R22 ;  /* 0x0000000117047824 */ /* 0x000fe200078e0a16 */
[----:B------:R-:W-:-:S02]  /*4120*/  SHF.R.U32.HI R23, RZ, 0x1e, R9 ;  /* 0x0000001eff177819 */ /* 0x000fc40000011609 */
[----:B------:R-:W-:Y:S01]  /*4130*/  SHF.R.U64 R10, R10, 0xa, R11 ;  /* 0x0000000a0a0a7819 */ /* 0x000fe2000000120b */
[----:B------:R-:W-:Y:S01]  /*4140*/  IMAD.SHL.U32 R4, R4, 0x100000, RZ ;  /* 0x0010000004047824 */ /* 0x000fe200078e00ff */
[----:B------:R-:W-:Y:S02]  /*4150*/  LEA.HI R8, R8, R23, RZ, 0x1 ;  /* 0x0000001708087211 */ /* 0x000fe400078f08ff */
[----:B------:R-:W-:Y:S02]  /*4160*/  IADD3 R10, P2, PT, R10, 0x1, RZ ;  /* 0x000000010a0a7810 */ /* 0x000fe40007f5e0ff */
[----:B------:R-:W-:Y:S01]  /*4170*/  @!P0 LOP3.LUT R7, R7, 0x80000000, RZ, 0x3c, !PT ;  /* 0x8000000007078812 */ /* 0x000fe200078e3cff */
[----:B------:R-:W-:Y:S01]  /*4180*/  @P1 IMAD.MOV R8, RZ, RZ, -R8 ;  /* 0x000000ffff081224 */ /* 0x000fe200078e0a08 */
[----:B------:R-:W-:-:S04]  /*4190*/  LEA.HI.X R11, R11, RZ, RZ, 0x16, P2 ;  /* 0x000000ff0b0b7211 */ /* 0x000fc800010fb4ff */
[--C-:B------:R-:W-:Y:S02]  /*41a0*/  SHF.R.U64 R10, R10, 0x1, R11.reuse ;  /* 0x000000010a0a7819 */ /* 0x100fe4000000120b */
[----:B------:R-:W-:Y:S02]  /*41b0*/  SHF.R.U32.HI R9, RZ, 0x1, R11 ;  /* 0x00000001ff097819 */ /* 0x000fe4000001160b */
[----:B------:R-:W-:-:S04]  /*41c0*/  IADD3 R10, P2, P3, RZ, RZ, R10 ;  /* 0x000000ffff0a7210 */ /* 0x000fc80007b5e00a */
[----:B------:R-:W-:-:S04]  /*41d0*/  IADD3.X R4, PT, PT, R4, 0x3fe00000, R9, P2, P3 ;  /* 0x3fe0000004047810 */ /* 0x000fc800017e6409 */
[----:B------:R-:W-:-:S07]  /*41e0*/  LOP3.LUT R11, R4, R7, RZ, 0xfc, !PT ;  /* 0x00000007040b7212 */ /* 0x000fce00078efcff */
.L_x_43:
[----:B------:R-:W-:Y:S02]  /*41f0*/  IMAD.MOV.U32 R4, RZ, RZ, R8 ;  /* 0x000000ffff047224 */ /* 0x000fe400078e0008 */
[----:B------:R-:W-:Y:S02]  /*4200*/  IMAD.MOV.U32 R8, RZ, RZ, R0 ;  /* 0x000000ffff087224 */ /* 0x000fe400078e0000 */
[----:B------:R-:W-:-:S04]  /*4210*/  IMAD.MOV.U32 R9, RZ, RZ, 0x0 ;  /* 0x00000000ff097424 */ /* 0x000fc800078e00ff */
[----:B------:R-:W-:Y:S05]  /*4220*/  RET.REL.NODEC R8 `(_cupy_lombscargle_float64) ;  /* 0xffffffbc08747950 */ /* 0x000fea0003c3ffff */
.L_x_50:
[----:B------:R-:W-:-:S00]  /*4230*/  BRA `(.L_x_50) ;  /* 0xfffffffc00fc7947 */ /* 0x000fc0000383ffff */
[----:B------:R-:W-:-:S00]  /*4240*/  NOP ;  /* 0x0000000000007918 */ /* 0x000fc00000000000 */
        /* <DEDUP_REMOVED lines=11> */
.L_x_93:


//--------------------- .text._cupy_lombscargle_float32 --------------------------
	.section	.text._cupy_lombscargle_float32,"ax",@progbits
	.align	128
        .global         _cupy_lombscargle_float32
        .type           _cupy_lombscargle_float32,@function
        .size           _cupy_lombscargle_float32,(.L_x_94 - _cupy_lombscargle_float32)
        .other          _cupy_lombscargle_float32,@"STO_CUDA_ENTRY STV_DEFAULT"
_cupy_lombscargle_float32:
.text._cupy_lombscargle_float32:
[----:B------:R-:W0:Y:S08]  /*0000*/  LDC R1, c[0x0][0x37c] ;  /* 0x0000df00ff017b82 */ /* 0x000e300000000800 */
[----:B------:R-:W1:Y:S01]  /*0010*/  LDC.64 R2, c[0x0][0x3a8] ;  /* 0x0000ea00ff027b82 */ /* 0x000e620000000a00 */
[----:B------:R-:W1:Y:S01]  /*0020*/  LDCU.64 UR6, c[0x0][0x358] ;  /* 0x00006b00ff0677ac */ /* 0x000e620008000a00 */
[----:B0-----:R-:W-:Y:S01]  /*0030*/  VIADD R1, R1, 0xffffffe0 ;  /* 0xffffffe001017836 */ /* 0x001fe20000000000 */
[----:B-1----:R-:W2:Y:S05]  /*0040*/  LDG.E.CONSTANT R3, desc[UR6][R2.64] ;  /* 0x0000000602037981 */ /* 0x002eaa000c1e9900 */
[----:B------:R-:W0:Y:S01]  /*0050*/  S2UR UR4, SR_CTAID.X ;  /* 0x00000000000479c3 */ /* 0x000e220000002500 */
[----:B------:R-:W-:Y:S01]  /*0060*/  UMOV UR8, 0x40000000 ;  /* 0x4000000000087882 */ /* 0x000fe20000000000 */
[----:B------:R-:W0:Y:S01]  /*0070*/  S2R R7, SR_TID.X ;  /* 0x0000000000077919 */ /* 0x000e220000002100 */
[----:B------:R-:W-:-:S05]  /*0080*/  IMAD.U32 R4, RZ, RZ, UR8 ;  /* 0x00000008ff047e24 */ /* 0x000fca000f8e00ff */
[----:B------:R-:W0:Y:S01]  /*0090*/  LDC R6, c[0x0][0x360] ;  /* 0x0000d800ff067b82 */ /* 0x000e220000000800 */
[----:B------:R-:W1:Y:S01]  /*00a0*/  LDCU UR5, c[0x0][0x370] ;  /* 0x00006e00ff0577ac */ /* 0x000e620008000800 */
[----:B--2---:R-:W2:Y:S01]  /*00b0*/  MUFU.RCP R0, R3 ;  /* 0x0000000300007308 */ /* 0x004ea20000001000 */
[----:B------:R-:W-:-:S07]  /*00c0*/  FSETP.NEU.AND P2, PT, R3, RZ, PT ;  /* 0x000000ff0300720b */ /* 0x000fce0003f4d000 */
[----:B------:R-:W3:Y:S01]  /*00d0*/  FCHK P0, R4, R3 ;  /* 0x0000000304007302 */ /* 0x000ee20000000000 */
[----:B--2---:R-:W-:-:S04]  /*00e0*/  FFMA R5, -R3, R0, 1 ;  /* 0x3f80000003057423 */ /* 0x004fc80000000100 */
[----:B------:R-:W-:-:S04]  /*00f0*/  FFMA R0, R0, R5, R0 ;  /* 0x0000000500007223 */ /* 0x000fc80000000000 */
[----:B------:R-:W-:-:S04]  /*0100*/  FFMA R5, R0, 2, RZ ;  /* 0x4000000000057823 */ /* 0x000fc800000000ff */
[----:B------:R-:W-:-:S04]  /*0110*/  FFMA R2, -R3, R5, 2 ;  /* 0x4000000003027423 */ /* 0x000fc80000000105 */
[----:B------:R-:W-:Y:S01]  /*0120*/  FFMA R0, R0, R2, R5 ;  /* 0x0000000200007223 */ /* 0x000fe20000000005 */
[C---:B0-----:R-:W-:Y:S02]  /*0130*/  IMAD R5, R6.reuse, UR4, R7 ;  /* 0x0000000406057c24 */ /* 0x041fe4000f8e0207 */
[----:B-1----:R-:W-:Y:S01]  /*0140*/  IMAD R6, R6, UR5, RZ ;  /* 0x0000000506067c24 */ /* 0x002fe2000f8e02ff */
[----:B---3--:R-:W-:Y:S06]  /*0150*/  @!P0 BRA `(.L_x_51) ;  /* 0x00000000000c8947 */ /* 0x008fec0003800000 */
[----:B------:R-:W-:Y:S01]  /*0160*/  HFMA2 R0, -RZ, RZ, 2, 0 ;  /* 0x40000000ff007431 */ /* 0x000fe200000001ff */
[----:B------:R-:W-:-:S07]  /*0170*/  MOV R4, 0x190 ;  /* 0x0000019000047802 */ /* 0x000fce0000000f00 */
[----:B------:R-:W-:Y:S05]  /*0180*/  CALL.REL.NOINC `($__internal_1_$__cuda_sm3x_div_rn_noftz_f32_slowpath) ;  /* 0x0000001c00447944 */ /* 0x000fea0003c00000 */
.L_x_51:
[----:B------:R-:W0:Y:S02]  /*0190*/  LDCU UR4, c[0x0][0x384] ;  /* 0x00007080ff0477ac */ /* 0x000e240008000800 */
[----:B0-----:R-:W-:-:S13]  /*01a0*/  ISETP.GE.AND P0, PT, R5, UR4, PT ;  /* 0x0000000405007c0c */ /* 0x001fda000bf06270 */
[----:B------:R-:W-:Y:S05]  /*01b0*/  @P0 EXIT ;  /* 0x000000000000094d */ /* 0x000fea0003800000 */
[----:B------:R-:W0:Y:S01]  /*01c0*/  LDCU UR4, c[0x0][0x380] ;  /* 0x00007000ff0477ac */ /* 0x000e220008000800 */
[----:B------:R-:W-:Y:S01]  /*01d0*/  FSEL R7, R0, 1, P2 ;  /* 0x3f80000000077808 */ /* 0x000fe20001000000 */
[----:B0-----:R-:W-:-:S09]  /*01e0*/  UISETP.GT.AND UP0, UPT, UR4, URZ, UPT ;  /* 0x000000ff0400728c */ /* 0x001fd2000bf04270 */
[----:B------:R-:W-:Y:S05]  /*01f0*/  BRA.U UP0, `(.L_x_52) ;  /* 0x0000000900607547 */ /* 0x000fea000b800000 */
.L_x_62:
[----:B------:R-:W0:Y:S02]  /*0200*/  LDC.64 R8, c[0x0][0x398] ;  /* 0x0000e600ff087b82 */ /* 0x000e240000000a00 */
[----:B0-----:R-:W-:-:S05]  /*0210*/  IMAD.WIDE R8, R5, 0x4, R8 ;  /* 0x0000000405087825 */ /* 0x001fca00078e0208 */
[----:B------:R-:W2:Y:S01]  /*0220*/  LDG.E.CONSTANT R2, desc[UR6][R8.64] ;  /* 0x0000000608027981 */ /* 0x000ea2000c1e9900 */
[----:B------:R-:W-:Y:S01]  /*0230*/  BSSY.RECONVERGENT B0, `(.L_x_53) ;  /* 0x000000d000007945 */ /* 0x000fe20003800200 */
[----:B--2---:R-:W-:-:S04]  /*0240*/  FADD R3, R2, R2 ;  /* 0x0000000202037221 */ /* 0x004fc80000000000 */
[----:B------:R-:W0:Y:S08]  /*0250*/  MUFU.RCP R0, R3 ;  /* 0x0000000300007308 */ /* 0x000e300000001000 */
[----:B------:R-:W1:Y:S01]  /*0260*/  FCHK P0, RZ, R3 ;  /* 0x00000003ff007302 */ /* 0x000e620000000000 */
[----:B0-----:R-:W-:-:S04]  /*0270*/  FFMA R11, -R3, R0, 1 ;  /* 0x3f800000030b7423 */ /* 0x001fc80000000100 */
[----:B------:R-:W-:-:S04]  /*0280*/  FFMA R11, R0, R11, R0 ;  /* 0x0000000b000b7223 */ /* 0x000fc80000000000 */
[----:B------:R-:W-:-:S04]  /*0290*/  FFMA R0, RZ, R11, RZ ;  /* 0x0000000bff007223 */ /* 0x000fc800000000ff */
[----:B------:R-:W-:-:S04]  /*02a0*/  FFMA R4, -R3, R0, RZ ;  /* 0x0000000003047223 */ /* 0x000fc800000001ff */
[----:B------:R-:W-:Y:S01]  /*02b0*/  FFMA R0, R11, R4, R0 ;  /* 0x000000040b007223 */ /* 0x000fe20000000000 */
[----:B-1----:R-:W-:Y:S06]  /*02c0*/  @!P0 BRA `(.L_x_54) ;  /* 0x00000000000c8947 */ /* 0x002fec0003800000 */
[----:B------:R-:W-:Y:S01]  /*02d0*/  IMAD.MOV.U32 R0, RZ, RZ, RZ ;  /* 0x000000ffff007224 */ /* 0x000fe200078e00ff */
[----:B------:R-:W-:-:S07]  /*02e0*/  MOV R4, 0x300 ;  /* 0x0000030000047802 */ /* 0x000fce0000000f00 */
[----:B------:R-:W-:Y:S05]  /*02f0*/  CALL.REL.NOINC `($__internal_1_$__cuda_sm3x_div_rn_noftz_f32_slowpath) ;  /* 0x0000001800e87944 */ /* 0x000fea0003c00000 */
.L_x_54:
[----:B------:R-:W-:Y:S05]  /*0300*/  BSYNC.RECONVERGENT B0 ;  /* 0x0000000000007941 */ /* 0x000fea0003800200 */
.L_x_53:
[----:B------:R-:W-:Y:S01]  /*0310*/  FMUL R9, R2, R0 ;  /* 0x0000000002097220 */ /* 0x000fe20000400000 */
[----:B------:R-:W-:Y:S03]  /*0320*/  BSSY.RECONVERGENT B0, `(.L_x_55) ;  /* 0x000003c000007945 */ /* 0x000fe60003800200 */
[C---:B------:R-:W-:Y:S01]  /*0330*/  FMUL R2, R9.reuse, 0.63661974668502807617 ;  /* 0x3f22f98309027820 */ /* 0x040fe20000400000 */
[----:B------:R-:W-:-:S05]  /*0340*/  FSETP.GE.AND P0, PT, |R9|, 105615, PT ;  /* 0x47ce47800900780b */ /* 0x000fca0003f06200 */
[----:B------:R-:W0:Y:S02]  /*0350*/  F2I.NTZ R2, R2 ;  /* 0x0000000200027305 */ /* 0x000e240000203100 */
[----:B0-----:R-:W-:-:S05]  /*0360*/  I2FP.F32.S32 R0, R2 ;  /* 0x0000000200007245 */ /* 0x001fca0000201400 */
[----:B------:R-:W-:-:S04]  /*0370*/  FFMA R3, R0, -1.5707962512969970703, R9 ;  /* 0xbfc90fda00037823 */ /* 0x000fc80000000009 */
[----:B------:R-:W-:-:S04]  /*0380*/  FFMA R3, R0, -7.5497894158615963534e-08, R3 ;  /* 0xb3a2216800037823 */ /* 0x000fc80000000003 */
[----:B------:R-:W-:Y:S01]  /*0390*/  FFMA R0, R0, -5.3903029534742383927e-15, R3 ;  /* 0xa7c234c500007823 */ /* 0x000fe20000000003 */
[----:B------:R-:W-:Y:S06]  /*03a0*/  @!P0 BRA `(.L_x_56) ;  /* 0x0000000000cc8947 */ /* 0x000fec0003800000 */
[----:B------:R-:W-:-:S13]  /*03b0*/  FSETP.NEU.AND P0, PT, |R9|, +INF , PT ;  /* 0x7f8000000900780b */ /* 0x000fda0003f0d200 */
[----:B------:R-:W-:Y:S01]  /*03c0*/  @!P0 FMUL R0, RZ, R9 ;  /* 0x00000009ff008220 */ /* 0x000fe20000400000 */
[----:B------:R-:W-:Y:S01]  /*03d0*/  @!P0 MOV R2, RZ ;  /* 0x000000ff00028202 */ /* 0x000fe20000000f00 */
[----:B------:R-:W-:Y:S06]  /*03e0*/  @!P0 BRA `(.L_x_56) ;  /* 0x0000000000bc8947 */ /* 0x000fec0003800000 */
[----:B------:R-:W0:Y:S01]  /*03f0*/  LDC.64 R2, c[0x4][RZ] ;  /* 0x01000000ff027b82 */ /* 0x000e220000000a00 */
[----:B------:R-:W-:Y:S02]  /*0400*/  IMAD.SHL.U32 R0, R9, 0x100, RZ ;  /* 0x0000010009007824 */ /* 0x000fe400078e00ff */
[----:B------:R-:W-:Y:S02]  /*0410*/  HFMA2 R8, -RZ, RZ, 0, 0 ;  /* 0x00000000ff087431 */ /* 0x000fe400000001ff */
[----:B------:R-:W-:Y:S01]  /*0420*/  IMAD.MOV.U32 R4, RZ, RZ, RZ ;  /* 0x000000ffff047224 */ /* 0x000fe200078e00ff */
[----:B------:R-:W-:Y:S01]  /*0430*/  UMOV UR4, URZ ;  /* 0x000000ff00047c82 */ /* 0x000fe20008000000 */
[----:B------:R-:W-:-:S07]  /*0440*/  LOP3.LUT R17, R0, 0x80000000, RZ, 0xfc, !PT ;  /* 0x8000000000117812 */ /* 0x000fce00078efcff */
.L_x_57:
[----:B0-----:R-:W-:-:S06]  /*0450*/  IMAD.WIDE.U32 R10, R4, 0x4, R2 ;  /* 0x00000004040a7825 */ /* 0x001fcc00078e0002 */
[----:B------:R-:W2:Y:S01]  /*0460*/  LDG.E.CONSTANT R10, desc[UR6][R10.64] ;  /* 0x000000060a0a7981 */ /* 0x000ea2000c1e9900 */
[C---:B-1----:R-:W-:Y:S01]  /*0470*/  LEA R0, R4.reuse, R1, 0x2 ;  /* 0x0000000104007211 */ /* 0x042fe200078e10ff */
[----:B------:R-:W-:-:S05]  /*0480*/  VIADD R4, R4, 0x1 ;  /* 0x0000000104047836 */ /* 0x000fca0000000000 */
[----:B------:R-:W-:Y:S01]  /*0490*/  ISETP.NE.AND P0, PT, R4, 0x6, PT ;  /* 0x000000060400780c */ /* 0x000fe20003f05270 */
[----:B--2---:R-:W-:-:S03]  /*04a0*/  IMAD.WIDE.U32 R12, R10, R17, RZ ;  /* 0x000000110a0c7225 */ /* 0x004fc600078e00ff */
[----:B------:R-:W-:-:S04]  /*04b0*/  IADD3 R15, P1, PT, R12, R8, RZ ;  /* 0x000000080c0f7210 */ /* 0x000fc80007f3e0ff */
[----:B------:R-:W-:Y:S01]  /*04c0*/  IADD3.X R8, PT, PT, R13, UR4, RZ, P1, !PT ;  /* 0x000000040d087c10 */ /* 0x000fe20008ffe4ff */
[----:B------:R1:W-:Y:S04]  /*04d0*/  STL [R0], R15 ;  /* 0x0000000f00007387 */ /* 0x0003e80000100800 */
[----:B------:R-:W-:Y:S05]  /*04e0*/  @P0 BRA `(.L_x_57) ;  /* 0xfffffffc00d80947 */ /* 0x000fea000383ffff */
[----:B------:R-:W-:Y:S01]  /*04f0*/  SHF.R.U32.HI R4, RZ, 0x17, R9 ;  /* 0x00000017ff047819 */ /* 0x000fe20000011609 */
[----:B------:R0:W-:Y:S03]  /*0500*/  STL [R1+0x18], R8 ;  /* 0x0000180801007387 */ /* 0x0001e60000100800 */
[C---:B-1----:R-:W-:Y:S02]  /*0510*/  LOP3.LUT R0, R4.reuse, 0xe0, RZ, 0xc0, !PT ;  /* 0x000000e004007812 */ /* 0x042fe400078ec0ff */
[----:B------:R-:W-:Y:S02]  /*0520*/  LOP3.LUT P0, RZ, R4, 0x1f, RZ, 0xc0, !PT ;  /* 0x0000001f04ff7812 */ /* 0x000fe4000780c0ff */
[----:B------:R-:W-:-:S04]  /*0530*/  IADD3 R0, PT, PT, R0, -0x80, RZ ;  /* 0xffffff8000007810 */ /* 0x000fc80007ffe0ff */
[----:B------:R-:W-:-:S05]  /*0540*/  SHF.R.U32.HI R0, RZ, 0x5, R0 ;  /* 0x00000005ff007819 */ /* 0x000fca0000011600 */
[----:B------:R-:W-:-:S05]  /*0550*/  IMAD R12, R0, -0x4, R1 ;  /* 0xfffffffc000c7824 */ /* 0x000fca00078e0201 */
[----:B------:R-:W2:Y:S04]  /*0560*/  LDL R0, [R12+0x18] ;  /* 0x000018000c007983 */ /* 0x000ea80000100800 */
[----:B------:R-:W2:Y:S04]  /*0570*/  LDL R3, [R12+0x14] ;  /* 0x000014000c037983 */ /* 0x000ea80000100800 */
[----:B------:R-:W3:Y:S01]  /*0580*/  @P0 LDL R2, [R12+0x10] ;  /* 0x000010000c020983 */ /* 0x000ee20000100800 */
[----:B------:R-:W-:Y:S01]  /*0590*/  LOP3.LUT R4, R4, 0x1f, RZ, 0xc0, !PT ;  /* 0x0000001f04047812 */ /* 0x000fe200078ec0ff */
[----:B------:R-:W-:Y:S01]  /*05a0*/  UMOV UR4, 0x54442d19 ;  /* 0x54442d1900047882 */ /* 0x000fe20000000000 */
[----:B------:R-:W-:-:S02]  /*05b0*/  UMOV UR5, 0x3bf921fb ;  /* 0x3bf921fb00057882 */ /* 0x000fc40000000000 */
[-C--:B--2---:R-:W-:Y:S02]  /*05c0*/  @P0 SHF.L.W.U32.HI R0, R3, R4.reuse, R0 ;  /* 0x0000000403000219 */ /* 0x084fe40000010e00 */
[----:B---3--:R-:W-:Y:S02]  /*05d0*/  @P0 SHF.L.W.U32.HI R3, R2, R4, R3 ;  /* 0x0000000402030219 */ /* 0x008fe40000010e03 */
[----:B------:R-:W-:Y:S02]  /*05e0*/  ISETP.GE.AND P0, PT, R9, RZ, PT ;  /* 0x000000ff0900720c */ /* 0x000fe40003f06270 */
[C---:B------:R-:W-:Y:S01]  /*05f0*/  SHF.L.W.U32.HI R2, R3.reuse, 0x2, R0 ;  /* 0x0000000203027819 */ /* 0x040fe20000010e00 */
[----:B------:R-:W-:-:S03]  /*0600*/  IMAD.SHL.U32 R3, R3, 0x4, RZ ;  /* 0x0000000403037824 */ /* 0x000fc600078e00ff */
[----:B------:R-:W-:Y:S02]  /*0610*/  SHF.R.S32.HI R4, RZ, 0x1f, R2 ;  /* 0x0000001fff047819 */ /* 0x000fe40000011402 */
[----:B------:R-:W-:Y:S02]  /*0620*/  LOP3.LUT R9, R2, R9, RZ, 0x3c, !PT ;  /* 0x0000000902097212 */ /* 0x000fe400078e3cff */
[C---:B------:R-:W-:Y:S02]  /*0630*/  LOP3.LUT R10, R4.reuse, R3, RZ, 0x3c, !PT ;  /* 0x00000003040a7212 */ /* 0x040fe400078e3cff */
[----:B------:R-:W-:Y:S02]  /*0640*/  LOP3.LUT R11, R4, R2, RZ, 0x3c, !PT ;  /* 0x00000002040b7212 */ /* 0x000fe400078e3cff */
[----:B------:R-:W-:Y:S02]  /*0650*/  SHF.R.U32.HI R3, RZ, 0x1e, R0 ;  /* 0x0000001eff037819 */ /* 0x000fe40000011600 */
[----:B------:R-:W-:-:S02]  /*0660*/  ISETP.GE.AND P1, PT, R9, RZ, PT ;  /* 0x000000ff0900720c */ /* 0x000fc40003f26270 */
[----:B------:R-:W1:Y:S01]  /*0670*/  I2F.F64.S64 R10, R10 ;  /* 0x0000000a000a7312 */ /* 0x000e620000301c00 */
[----:B------:R-:W-:-:S04]  /*0680*/  LEA.HI R2, R2, R3, RZ, 0x1 ;  /* 0x0000000302027211 */ /* 0x000fc800078f08ff */
[----:B------:R-:W-:-:S05]  /*0690*/  IADD3 R0, PT, PT, -R2, RZ, RZ ;  /* 0x000000ff02007210 */ /* 0x000fca0007ffe1ff */
[----:B------:R-:W-:Y:S01]  /*06a0*/  @!P0 IMAD.MOV.U32 R2, RZ, RZ, R0 ;  /* 0x000000ffff028224 */ /* 0x000fe200078e0000 */
[----:B-1----:R-:W-:-:S10]  /*06b0*/  DMUL R12, R10, UR4 ;  /* 0x000000040a0c7c28 */ /* 0x002fd40008000000 */
[----:B------:R-:W1:Y:S02]  /*06c0*/  F2F.F32.F64 R12, R12 ;  /* 0x0000000c000c7310 */ /* 0x000e640000301000 */
[----:B01----:R-:W-:-:S07]  /*06d0*/  FSEL R0, -R12, R12, !P1 ;  /* 0x0000000c0c007208 */ /* 0x003fce0004800100 */
.L_x_56:
[----:B------:R-:W-:Y:S05]  /*06e0*/  BSYNC.RECONVERGENT B0 ;  /* 0x0000000000007941 */ /* 0x000fea0003800200 */
.L_x_55:
[----:B------:R-:W-:Y:S01]  /*06f0*/  MOV R4, 0x37cbac00 ;  /* 0x37cbac0000047802 */ /* 0x000fe20000000f00 */
[----:B------:R-:W-:Y:S01]  /*0700*/  FMUL R3, R0, R0 ;  /* 0x0000000000037220 */ /* 0x000fe20000400000 */
[----:B------:R-:W-:Y:S01]  /*0710*/  IMAD.MOV.U32 R8, RZ, RZ, 0x394d4153 ;  /* 0x394d4153ff087424 */ /* 0x000fe200078e00ff */
[----:B------:R-:W-:Y:S01]  /*0720*/  LOP3.LUT R10, R2, 0x1, RZ, 0xc0, !PT ;  /* 0x00000001020a7812 */ /* 0x000fe200078ec0ff */
[----:B------:R-:W-:Y:S01]  /*0730*/  BSSY.RECONVERGENT B0, `(.L_x_58) ;  /* 0x0000027000007945 */ /* 0x000fe20003800200 */
[C---:B------:R-:W-:Y:S01]  /*0740*/  FFMA R4, R3.reuse, R4, -0.0013887860113754868507 ;  /* 0xbab607ed03047423 */ /* 0x040fe20000000004 */
[C---:B------:R-:W-:Y:S01]  /*0750*/  FFMA R8, R3.reuse, -R8, 0.0083327032625675201416 ;  /* 0x3c0885e403087423 */ /* 0x040fe20000000808 */
[C---:B------:R-:W-:Y:S01]  /*0760*/  FFMA R9, R3.reuse, R0, RZ ;  /* 0x0000000003097223 */ /* 0x040fe200000000ff */
[----:B------:R-:W-:Y:S01]  /*0770*/  ISETP.NE.U32.AND P0, PT, R10, 0x1, PT ;  /* 0x000000010a00780c */ /* 0x000fe20003f05070 */
[C---:B------:R-:W-:Y:S01]  /*0780*/  FFMA R4, R3.reuse, R4, 0.041666727513074874878 ;  /* 0x3d2aaabb03047423 */ /* 0x040fe20000000004 */
[----:B------:R-:W-:Y:S01]  /*0790*/  FFMA R8, R3, R8, -0.16666662693023681641 ;  /* 0xbe2aaaa803087423 */ /* 0x000fe20000000008 */
[----:B------:R-:W-:-:S02]  /*07a0*/  LOP3.LUT P1, RZ, R2, 0x2, RZ, 0xc0, !PT ;  /* 0x0000000202ff7812 */ /* 0x000fc4000782c0ff */
[----:B------:R-:W-:Y:S01]  /*07b0*/  FFMA R4, R3, R4, -0.4999999701976776123 ;  /* 0xbeffffff03047423 */ /* 0x000fe20000000004 */
[----:B------:R-:W-:Y:S01]  /*07c0*/  FFMA R9, R9, R8, R0 ;  /* 0x0000000809097223 */ /* 0x000fe20000000000 */
[----:B------:R-:W-:Y:S02]  /*07d0*/  IADD3 R0, PT, PT, R2, 0x1, RZ ;  /* 0x0000000102007810 */ /* 0x000fe40007ffe0ff */
[----:B------:R-:W-:Y:S02]  /*07e0*/  FFMA R4, R3, R4, 1 ;  /* 0x3f80000003047423 */ /* 0x000fe40000000004 */
[----:B------:R-:W-:-:S03]  /*07f0*/  LOP3.LUT P2, RZ, R0, 0x2, RZ, 0xc0, !PT ;  /* 0x0000000200ff7812 */ /* 0x000fc6000784c0ff */
[----:B------:R-:W-:Y:S02]  /*0800*/  FSEL R15, R9, R4, !P0 ;  /* 0x00000004090f7208 */ /* 0x000fe40004000000 */
[----:B------:R-:W-:Y:S02]  /*0810*/  FSEL R4, R4, R9, !P0 ;  /* 0x0000000904047208 */ /* 0x000fe40004000000 */
[----:B------:R-:W-:Y:S02]  /*0820*/  FSEL R15, R15, -R15, !P2 ;  /* 0x8000000f0f0f7208 */ /* 0x000fe40005000000 */
[----:B------:R-:W-:-:S03]  /*0830*/  FSEL R4, R4, -R4, !P1 ;  /* 0x8000000404047208 */ /* 0x000fc60004800000 */
[C---:B------:R-:W-:Y:S01]  /*0840*/  FADD R3, R15.reuse, R15 ;  /* 0x0000000f0f037221 */ /* 0x040fe20000000000 */
[----:B------:R-:W-:Y:S01]  /*0850*/  FMUL R13, R15, R15 ;  /* 0x0000000f0f0d7220 */ /* 0x000fe20000400000 */
[CC--:B------:R-:W-:Y:S01]  /*0860*/  FMUL R11, R4.reuse, R4.reuse ;  /* 0x00000004040b7220 */ /* 0x0c0fe20000400000 */
[----:B------:R-:W-:Y:S01]  /*0870*/  FMUL R10, RZ, R4 ;  /* 0x00000004ff0a7220 */ /* 0x000fe20000400000 */
[----:B------:R-:W-:-:S04]  /*0880*/  FMUL R2, R4, R3 ;  /* 0x0000000304027220 */ /* 0x000fc80000400000 */
[----:B------:R-:W-:-:S04]  /*0890*/  FMUL R2, RZ, R2 ;  /* 0x00000002ff027220 */ /* 0x000fc80000400000 */
[----:B------:R-:W-:-:S04]  /*08a0*/  FFMA R0, RZ, R13, R2 ;  /* 0x0000000dff007223 */ /* 0x000fc80000000002 */
[----:B------:R-:W-:Y:S01]  /*08b0*/  FFMA R9, RZ, R11, R0 ;  /* 0x0000000bff097223 */ /* 0x000fe20000000000 */
[----:B------:R-:W-:-:S03]  /*08c0*/  FFMA R0, RZ, R15, R10 ;  /* 0x0000000fff007223 */ /* 0x000fc6000000000a */
[----:B------:R-:W0:Y:S01]  /*08d0*/  MUFU.RCP R3, R9 ;  /* 0x0000000900037308 */ /* 0x000e220000001000 */
[----:B------:R-:W-:-:S07]  /*08e0*/  FMUL R0, R0, R0 ;  /* 0x0000000000007220 */ /* 0x000fce0000400000 */
[----:B------:R-:W1:Y:S01]  /*08f0*/  FCHK P0, R0, R9 ;  /* 0x0000000900007302 */ /* 0x000e620000000000 */
[----:B0-----:R-:W-:-:S04]  /*0900*/  FFMA R4, -R9, R3, 1 ;  /* 0x3f80000009047423 */ /* 0x001fc80000000103 */
[----:B------:R-:W-:-:S04]  /*0910*/  FFMA R3, R3, R4, R3 ;  /* 0x0000000403037223 */ /* 0x000fc80000000003 */
[----:B------:R-:W-:-:S04]  /*0920*/  FFMA R12, R0, R3, RZ ;  /* 0x00000003000c7223 */ /* 0x000fc800000000ff */
[----:B------:R-:W-:-:S04]  /*0930*/  FFMA R4, -R9, R12, R0 ;  /* 0x0000000c09047223 */ /* 0x000fc80000000100 */
[----:B------:R-:W-:Y:S01]  /*0940*/  FFMA R12, R3, R4, R12 ;  /* 0x00000004030c7223 */ /* 0x000fe2000000000c */
[----:B-1----:R-:W-:Y:S06]  /*0950*/  @!P0 BRA `(.L_x_59) ;  /* 0x0000000000108947 */ /* 0x002fec0003800000 */
[----:B------:R-:W-:Y:S01]  /*0960*/  IMAD.MOV.U32 R3, RZ, RZ, R9 ;  /* 0x000000ffff037224 */ /* 0x000fe200078e0009 */
[----:B------:R-:W-:-:S07]  /*0970*/  MOV R4, 0x990 ;  /* 0x0000099000047802 */ /* 0x000fce0000000f00 */
[----:B------:R-:W-:Y:S05]  /*0980*/  CALL.REL.NOINC `($__internal_1_$__cuda_sm3x_div_rn_noftz_f32_slowpath) ;  /* 0x0000001400447944 */ /* 0x000fea0003c00000 */
[----:B------:R-:W-:-:S07]  /*0990*/  MOV R12, R0 ;  /* 0x00000000000c7202 */ /* 0x000fce0000000f00 */
.L_x_59:
[----:B------:R-:W-:Y:S05]  /*09a0*/  BSYNC.RECONVERGENT B0 ;  /* 0x0000000000007941 */ /* 0x000fea0003800200 */
.L_x_58:
[----:B------:R-:W-:Y:S01]  /*09b0*/  FFMA R2, RZ, R13, -R2 ;  /* 0x0000000dff027223 */ /* 0x000fe20000000802 */
[----:B------:R-:W-:Y:S01]  /*09c0*/  FFMA R0, RZ, R15, -R10 ;  /* 0x0000000fff007223 */ /* 0x000fe2000000080a */
[----:B------:R-:W-:Y:S02]  /*09d0*/  BSSY.RECONVERGENT B0, `(.L_x_60) ;  /* 0x000000f000007945 */ /* 0x000fe40003800200 */
[----:B------:R-:W-:Y:S01]  /*09e0*/  FFMA R11, RZ, R11, R2 ;  /* 0x0000000bff0b7223 */ /* 0x000fe20000000002 */
[----:B------:R-:W-:-:S03]  /*09f0*/  FMUL R0, R0, R0 ;  /* 0x0000000000007220 */ /* 0x000fc60000400000 */
[----:B------:R-:W0:Y:S08]  /*0a00*/  MUFU.RCP R2, R11 ;  /* 0x0000000b00027308 */ /* 0x000e300000001000 */
        /* <DEDUP_REMOVED lines=11> */
.L_x_61:
[----:B------:R-:W-:Y:S05]  /*0ac0*/  BSYNC.RECONVERGENT B0 ;  /* 0x0000000000007941 */ /* 0x000fea0003800200 */
.L_x_60:
[----:B------:R-:W0:Y:S01]  /*0ad0*/  LDC.64 R2, c[0x0][0x3a0] ;  /* 0x0000e800ff027b82 */ /* 0x000e220000000a00 */
[----:B------:R-:W-:Y:S01]  /*0ae0*/  FADD R9, R9, R12 ;  /* 0x0000000c09097221 */ /* 0x000fe20000000000 */
[----:B------:R-:W1:Y:S03]  /*0af0*/  LDCU UR4, c[0x0][0x384] ;  /* 0x00007080ff0477ac */ /* 0x000e660008000800 */
[----:B------:R-:W-:-:S04]  /*0b00*/  FMUL R0, R9, 0.5 ;  /* 0x3f00000009007820 */ /* 0x000fc80000400000 */
[----:B------:R-:W-:Y:S01]  /*0b10*/  FMUL R9, R7, R0 ;  /* 0x0000000007097220 */ /* 0x000fe20000400000 */
[----:B0-----:R-:W-:-:S04]  /*0b20*/  IMAD.WIDE R2, R5, 0x4, R2 ;  /* 0x0000000405027825 */ /* 0x001fc800078e0202 */
[----:B------:R-:W-:Y:S01]  /*0b30*/  IMAD.IADD R5, R6, 0x1, R5 ;  /* 0x0000000106057824 */ /* 0x000fe200078e0205 */
[----:B------:R0:W-:Y:S04]  /*0b40*/  STG.E desc[UR6][R2.64], R9 ;  /* 0x0000000902007986 */ /* 0x0001e8000c101906 */
[----:B-1----:R-:W-:-:S13]  /*0b50*/  ISETP.GE.AND P0, PT, R5, UR4, PT ;  /* 0x0000000405007c0c */ /* 0x002fda000bf06270 */
[----:B0-----:R-:W-:Y:S05]  /*0b60*/  @!P0 BRA `(.L_x_62) ;  /* 0xfffffff400a48947 */ /* 0x001fea000383ffff */
[----:B------:R-:W-:Y:S05]  /*0b70*/  EXIT ;  /* 0x000000000000794d */ /* 0x000fea0003800000 */
.L_x_52:
[----:B------:R-:W0:Y:S02]  /*0b80*/  LDC.64 R8, c[0x0][0x398] ;  /* 0x0000e600ff087b82 */ /* 0x000e240000000a00 */
[----:B0-----:R-:W-:-:S05]  /*0b90*/  IMAD.WIDE R8, R5, 0x4, R8 ;  /* 0x0000000405087825 */ /* 0x001fca00078e0208 */
[----:B------:R0:W5:Y:S01]  /*0ba0*/  LDG.E.CONSTANT R15, desc[UR6][R8.64] ;  /* 0x00000006080f7981 */ /* 0x000162000c1e9900 */
[----:B------:R-:W-:Y:S01]  /*0bb0*/  HFMA2 R18, -RZ, RZ, 0, 0 ;  /* 0x00000000ff127431 */ /* 0x000fe200000001ff */
[----:B------:R-:W-:Y:S02]  /*0bc0*/  CS2R R12, SRZ ;  /* 0x00000000000c7805 */ /* 0x000fe4000001ff00 */
[----:B------:R-:W-:Y:S01]  /*0bd0*/  CS2R R10, SRZ ;  /* 0x00000000000a7805 */ /* 0x000fe2000001ff00 */
[----:B------:R-:W-:-:S07]  /*0be0*/  IMAD.MOV.U32 R2, RZ, RZ, RZ ;  /* 0x000000ffff027224 */ /* 0x000fce00078e00ff */
.L_x_67:
[----:B0-----:R-:W0:Y:S02]  /*0bf0*/  LDC.64 R8, c[0x0][0x388] ;  /* 0x0000e200ff087b82 */ /* 0x001e240000000a00 */
[----:B0-----:R-:W-:-:S06]  /*0c00*/  IMAD.WIDE.U32 R8, R13, 0x4, R8 ;  /* 0x000000040d087825 */ /* 0x001fcc00078e0008 */
[----:B------:R-:W2:Y:S01]  /*0c10*/  LDG.E.CONSTANT R8, desc[UR6][R8.64] ;  /* 0x0000000608087981 */ /* 0x000ea2000c1e9900 */
[----:B------:R-:W-:Y:S01]  /*0c20*/  BSSY.RECONVERGENT B0, `(.L_x_63) ;  /* 0x0000042000007945 */ /* 0x000fe20003800200 */
[----:B--2--5:R-:W-:-:S04]  /*0c30*/  FMUL R17, R15, R8 ;  /* 0x000000080f117220 */ /* 0x024fc80000400000 */
        /* <DEDUP_REMOVED lines=9> */
[----:B------:R-:W-:Y:S05]  /*0cd0*/  @!P0 BRA `(.L_x_65) ;  /* 0x0000000000d08947 */ /* 0x000fea0003800000 */
[----:B------:R-:W-:Y:S01]  /*0ce0*/  SHF.L.U32 R3, R17, 0x8, RZ ;  /* 0x0000000811037819 */ /* 0x000fe200000006ff */
[----:B------:R-:W-:Y:S01]  /*0cf0*/  IMAD.MOV.U32 R14, RZ, RZ, RZ ;  /* 0x000000ffff0e7224 */ /* 0x000fe200078e00ff */
[----:B------:R-:W-:Y:S01]  /*0d00*/  MOV R0, R1 ;  /* 0x0000000100007202 */ /* 0x000fe20000000f00 */
[----:B------:R-:W0:Y:S01]  /*0d10*/  LDCU.64 UR8, c[0x4][URZ] ;  /* 0x01000000ff0877ac */ /* 0x000e220008000a00 */
[----:B------:R-:W-:Y:S01]  /*0d20*/  LOP3.LUT R19, R3, 0x80000000, RZ, 0xfc, !PT ;  /* 0x8000000003137812 */ /* 0x000fe200078efcff */
[----:B------:R-:W-:Y:S01]  /*0d30*/  UMOV UR5, URZ ;  /* 0x000000ff00057c82 */ /* 0x000fe20008000000 */
[----:B------:R-:W-:-:S05]  /*0d40*/  UMOV UR4, URZ ;  /* 0x000000ff00047c82 */ /* 0x000fca0008000000 */
.L_x_66:
[----:B0-----:R-:W-:Y:S01]  /*0d50*/  IMAD.U32 R20, RZ, RZ, UR8 ;  /* 0x00000008ff147e24 */ /* 0x001fe2000f8e00ff */
[----:B------:R-:W-:-:S05]  /*0d60*/  MOV R21, UR9 ;  /* 0x0000000900157c02 */ /* 0x000fca0008000f00 */
[----:B------:R-:W2:Y:S01]  /*0d70*/  LDG.E.CONSTANT R8, desc[UR6][R20.64] ;  /* 0x0000000614087981 */ /* 0x000ea2000c1e9900 */
[----:B------:R-:W-:Y:S02]  /*0d80*/  UIADD3 UR8, UP0, UPT, UR8, 0x4, URZ ;  /* 0x0000000408087890 */ /* 0x000fe4000ff1e0ff */
[----:B------:R-:W-:Y:S02]  /*0d90*/  UIADD3 UR4, UPT, UPT, UR4, 0x1, URZ ;  /* 0x0000000104047890 */ /* 0x000fe4000fffe0ff */
[----:B------:R-:W-:Y:S02]  /*0da0*/  UIADD3.X UR9, UPT, UPT, URZ, UR9, URZ, UP0, !UPT ;  /* 0x00000009ff097290 */ /* 0x000fe400087fe4ff */
[----:B------:R-:W-:Y:S01]  /*0db0*/  UISETP.NE.AND UP0, UPT, UR4, 0x6, UPT ;  /* 0x000000060400788c */ /* 0x000fe2000bf05270 */
[----:B--2---:R-:W-:-:S03]  /*0dc0*/  IMAD.WIDE.U32 R8, R8, R19, RZ ;  /* 0x0000001308087225 */ /* 0x004fc600078e00ff */
[----:B------:R-:W-:-:S04]  /*0dd0*/  IADD3 R3, P0, PT, R8, R14, RZ ;  /* 0x0000000e08037210 */ /* 0x000fc80007f1e0ff */
[----:B------:R-:W-:Y:S01]  /*0de0*/  IADD3.X R14, PT, PT, R9, UR5, RZ, P0, !PT ;  /* 0x00000005090e7c10 */ /* 0x000fe200087fe4ff */
[----:B------:R0:W-:Y:S02]  /*0df0*/  STL [R0], R3 ;  /* 0x0000000300007387 */ /* 0x0001e40000100800 */
[----:B0-----:R-:W-:Y:S01]  /*0e00*/  VIADD R0, R0, 0x4 ;  /* 0x0000000400007836 */ /* 0x001fe20000000000 */
[----:B------:R-:W-:Y:S06]  /*0e10*/  BRA.U UP0, `(.L_x_66) ;  /* 0xfffffffd00cc7547 */ /* 0x000fec000b83ffff */
[----:B------:R-:W-:Y:S01]  /*0e20*/  SHF.R.U32.HI R8, RZ, 0x17, R17 ;  /* 0x00000017ff087819 */ /* 0x000fe20000011611 */
[----:B------:R0:W-:Y:S03]  /*0e30*/  STL [R1+0x18], R14 ;  /* 0x0000180e01007387 */ /* 0x0001e60000100800 */
[C---:B------:R-:W-:Y:S02]  /*0e40*/  LOP3.LUT R0, R8.reuse, 0xe0, RZ, 0xc0, !PT ;  /* 0x000000e008007812 */ /* 0x040fe400078ec0ff */
        /* <DEDUP_REMOVED lines=27> */
[----:B-1----:R-:W-:Y:S01]  /*1000*/  FSEL R0, -R20, R20, !P1 ;  /* 0x0000001414007208 */ /* 0x002fe20004800100 */
[----:B0-----:R-:W-:Y:S06]  /*1010*/  BRA `(.L_x_64) ;  /* 0x0000000000087947 */ /* 0x001fec0003800000 */
.L_x_65:
[----:B------:R-:W-:Y:S01]  /*1020*/  FMUL R0, RZ, R17 ;  /* 0x00000011ff007220 */ /* 0x000fe20000400000 */
[----:B------:R-:W-:-:S07]  /*1030*/  MOV R4, RZ ;  /* 0x000000ff00047202 */ /* 0x000fce0000000f00 */
.L_x_64:
[----:B------:R-:W-:Y:S05]  /*1040*/  BSYNC.RECONVERGENT B0 ;  /* 0x0000000000007941 */ /* 0x000fea0003800200 */
.L_x_63:
[----:B------:R-:W0:Y:S01]  /*1050*/  LDC.64 R8, c[0x0][0x390] ;  /* 0x0000e400ff087b82 */ /* 0x000e220000000a00 */
[----:B------:R-:W-:Y:S02]  /*1060*/  HFMA2 R16, -RZ, RZ, 0.66259765625, 2.662109375 ;  /* 0x394d4153ff107431 */ /* 0x000fe400000001ff */
[----:B------:R-:W-:Y:S02]  /*1070*/  IMAD.MOV.U32 R14, RZ, RZ, 0x37cbac00 ;  /* 0x37cbac00ff0e7424 */ /* 0x000fe400078e00ff */
[----:B------:R-:W-:Y:S01]  /*1080*/  FMUL R17, R0, R0 ;  /* 0x0000000000117220 */ /* 0x000fe20000400000 */
[----:B------:R-:W1:Y:S01]  /*1090*/  LDCU UR4, c[0x0][0x380] ;  /* 0x00007000ff0477ac */ /* 0x000e620008000800 */
[----:B0-----:R-:W-:-:S05]  /*10a0*/  IMAD.WIDE.U32 R8, R13, 0x4, R8 ;  /* 0x000000040d087825 */ /* 0x001fca00078e0008 */
[----:B------:R0:W2:Y:S01]  /*10b0*/  LDG.E.CONSTANT R3, desc[UR6][R8.64] ;  /* 0x0000000608037981 */ /* 0x0000a2000c1e9900 */
[C---:B------:R-:W-:Y:S01]  /*10c0*/  FFMA R14, R17.reuse, R14, -0.0013887860113754868507 ;  /* 0xbab607ed110e7423 */ /* 0x040fe2000000000e */
[C---:B------:R-:W-:Y:S01]  /*10d0*/  FFMA R16, R17.reuse, -R16, 0.0083327032625675201416 ;  /* 0x3c0885e411107423 */ /* 0x040fe20000000810 */
[----:B------:R-:W-:Y:S01]  /*10e0*/  FFMA R19, R17, R0, RZ ;  /* 0x0000000011137223 */ /* 0x000fe200000000ff */
[----:B------:R-:W-:Y:S01]  /*10f0*/  IADD3 R13, PT, PT, R13, 0x1, RZ ;  /* 0x000000010d0d7810 */ /* 0x000fe20007ffe0ff */
[C---:B------:R-:W-:Y:S01]  /*1100*/  FFMA R14, R17.reuse, R14, 0.041666727513074874878 ;  /* 0x3d2aaabb110e7423 */ /* 0x040fe2000000000e */
[C---:B------:R-:W-:Y:S01]  /*1110*/  FFMA R16, R17.reuse, R16, -0.16666662693023681641 ;  /* 0xbe2aaaa811107423 */ /* 0x040fe20000000010 */
[C---:B------:R-:W-:Y:S02]  /*1120*/  LOP3.LUT P1, RZ, R4.reuse, 0x2, RZ, 0xc0, !PT ;  /* 0x0000000204ff7812 */ /* 0x040fe4000782c0ff */
[----:B------:R-:W-:Y:S01]  /*1130*/  FFMA R14, R17, R14, -0.4999999701976776123 ;  /* 0xbeffffff110e7423 */ /* 0x000fe2000000000e */
[C---:B0-----:R-:W-:Y:S01]  /*1140*/  LOP3.LUT R8, R4.reuse, 0x1, RZ, 0xc0, !PT ;  /* 0x0000000104087812 */ /* 0x041fe200078ec0ff */
[----:B------:R-:W-:Y:S01]  /*1150*/  FFMA R19, R19, R16, R0 ;  /* 0x0000001013137223 */ /* 0x000fe20000000000 */
[----:B------:R-:W-:-:S02]  /*1160*/  VIADD R0, R4, 0x1 ;  /* 0x0000000104007836 */ /* 0x000fc40000000000 */
[----:B------:R-:W-:Y:S01]  /*1170*/  FFMA R14, R17, R14, 1 ;  /* 0x3f800000110e7423 */ /* 0x000fe2000000000e */
[----:B------:R-:W-:Y:S02]  /*1180*/  ISETP.NE.U32.AND P0, PT, R8, 0x1, PT ;  /* 0x000000010800780c */ /* 0x000fe40003f05070 */
[----:B------:R-:W-:Y:S02]  /*1190*/  LOP3.LUT P2, RZ, R0, 0x2, RZ, 0xc0, !PT ;  /* 0x0000000200ff7812 */ /* 0x000fe4000784c0ff */
[----:B------:R-:W-:Y:S02]  /*11a0*/  FSEL R0, R19, R14, !P0 ;  /* 0x0000000e13007208 */ /* 0x000fe40004000000 */
[----:B------:R-:W-:Y:S02]  /*11b0*/  FSEL R14, R14, R19, !P0 ;  /* 0x000000130e0e7208 */ /* 0x000fe40004000000 */
[----:B-1----:R-:W-:Y:S02]  /*11c0*/  ISETP.NE.AND P0, PT, R13, UR4, PT ;  /* 0x000000040d007c0c */ /* 0x002fe4000bf05270 */
[----:B------:R-:W-:-:S02]  /*11d0*/  FSEL R0, R0, -R0, !P2 ;  /* 0x8000000000007208 */ /* 0x000fc40005000000 */
[----:B------:R-:W-:-:S03]  /*11e0*/  FSEL R9, R14, -R14, !P1 ;  /* 0x8000000e0e097208 */ /* 0x000fc60004800000 */
[CC--:B------:R-:W-:Y:S02]  /*11f0*/  FFMA R11, R0.reuse, R0.reuse, R11 ;  /* 0x00000000000b7223 */ /* 0x0c0fe4000000000b */
[C---:B------:R-:W-:Y:S01]  /*1200*/  FFMA R18, R9.reuse, R0, R18 ;  /* 0x0000000009127223 */ /* 0x040fe20000000012 */
[C---:B------:R-:W-:Y:S01]  /*1210*/  FFMA R12, R9.reuse, R9, R12 ;  /* 0x00000009090c7223 */ /* 0x040fe2000000000c */
[-C--:B--2---:R-:W-:Y:S01]  /*1220*/  FFMA R2, R0, R3.reuse, R2 ;  /* 0x0000000300027223 */ /* 0x084fe20000000002 */
[----:B------:R-:W-:Y:S01]  /*1230*/  FFMA R10, R9, R3, R10 ;  /* 0x00000003090a7223 */ /* 0x000fe2000000000a */
[----:B------:R-:W-:Y:S06]  /*1240*/  @P0 BRA `(.L_x_67) ;  /* 0xfffffff800680947 */ /* 0x000fec000383ffff */
[----:B------:R-:W-:Y:S01]  /*1250*/  FADD R14, R18, R18 ;  /* 0x00000012120e7221 */ /* 0x000fe20000000000 */
[----:B------:R-:W-:Y:S01]  /*1260*/  FADD R13, -R12, R11 ;  /* 0x0000000b0c0d7221 */ /* 0x000fe20000000100 */
[----:B------:R-:W-:Y:S04]  /*1270*/  BSSY.RECONVERGENT B0, `(.L_x_68) ;  /* 0x0000010000007945 */ /* 0x000fe80003800200 */
[----:B------:R-:W-:-:S04]  /*1280*/  FSETP.GT.AND P2, PT, |R14|, |R13|, PT ;  /* 0x4000000d0e00720b */ /* 0x000fc80003f44200 */
[----:B------:R-:W-:Y:S02]  /*1290*/  FSEL R16, |R14|, |R13|, P2 ;  /* 0x4000000d0e107208 */ /* 0x000fe40001000200 */
[----:B------:R-:W-:Y:S02]  /*12a0*/  FSEL R0, |R13|, |R14|, P2 ;  /* 0x4000000e0d007208 */ /* 0x000fe40001000200 */
        /* <DEDUP_REMOVED lines=12> */
.L_x_69:
[----:B------:R-:W-:Y:S05]  /*1370*/  BSYNC.RECONVERGENT B0 ;  /* 0x0000000000007941 */ /* 0x000fea0003800200 */
.L_x_68:
[----:B------:R-:W-:Y:S02]  /*1380*/  IMAD.MOV.U32 R9, RZ, RZ, 0x3b33710b ;  /* 0x3b33710bff097424 */ /* 0x000fe400078e00ff */
[----:B------:R-:W-:Y:S01]  /*1390*/  FMUL R0, R3, R3 ;  /* 0x0000000303007220 */ /* 0x000fe20000400000 */
[----:B------:R-:W-:Y:S01]  /*13a0*/  HFMA2 R17, -RZ, RZ, 1.857421875, -1409 ;  /* 0x3f6ee581ff117431 */ /* 0x000fe200000001ff */
[C---:B------:R-:W-:Y:S01]  /*13b0*/  ISETP.GE.AND P0, PT, R13.reuse, RZ, PT ;  /* 0x000000ff0d00720c */ /* 0x040fe20003f06270 */
[----:B------:R-:W-:Y:S01]  /*13c0*/  BSSY.RECONVERGENT B0, `(.L_x_70) ;  /* 0x0000024000007945 */ /* 0x000fe20003800200 */
[----:B------:R-:W-:Y:S01]  /*13d0*/  FFMA R9, R0, R9, -0.015681877732276916504 ;  /* 0xbc80774800097423 */ /* 0x000fe20000000009 */
[----:B------:R-:W-:Y:S02]  /*13e0*/  FSETP.NEU.AND P3, PT, |R13|, |R14|, PT ;  /* 0x4000000e0d00720b */ /* 0x000fe40003f6d200 */
[----:B------:R-:W-:Y:S01]  /*13f0*/  FSETP.NEU.AND P1, PT, R16, RZ, PT ;  /* 0x000000ff1000720b */ /* 0x000fe20003f2d000 */
[----:B------:R-:W-:Y:S01]  /*1400*/  FFMA R9, R0, R9, 0.042200751602649688721 ;  /* 0x3d2cdab200097423 */ /* 0x000fe20000000009 */
[----:B------:R-:W-:-:S03]  /*1410*/  FSEL R4, R17, 1.8663789033889770508, P2 ;  /* 0x3feee58111047808 */ /* 0x000fc60001000000 */
[----:B------:R-:W-:-:S04]  /*1420*/  FFMA R9, R0, R9, -0.074792981147766113281 ;  /* 0xbd992d1000097423 */ /* 0x000fc80000000009 */
[----:B------:R-:W-:-:S04]  /*1430*/  FFMA R9, R0, R9, 0.10640415549278259277 ;  /* 0x3dd9ea6c00097423 */ /* 0x000fc80000000009 */
[----:B------:R-:W-:-:S04]  /*1440*/  FFMA R9, R0, R9, -0.14207722246646881104 ;  /* 0xbe117cb100097423 */ /* 0x000fc80000000009 */
[----:B------:R-:W-:-:S04]  /*1450*/  FFMA R9, R0, R9, 0.19993925094604492188 ;  /* 0x3e4cbce000097423 */ /* 0x000fc80000000009 */
[----:B------:R-:W-:-:S04]  /*1460*/  FFMA R9, R0, R9, -0.33333197236061096191 ;  /* 0xbeaaaa7d00097423 */ /* 0x000fc80000000009 */
[----:B------:R-:W-:-:S04]  /*1470*/  FMUL R0, R0, R9 ;  /* 0x0000000900007220 */ /* 0x000fc80000400000 */
[----:B------:R-:W-:Y:S01]  /*1480*/  FFMA R0, R0, R3, R3 ;  /* 0x0000000300007223 */ /* 0x000fe20000000003 */
[----:B------:R-:W-:-:S03]  /*1490*/  FADD R3, R15, R15 ;  /* 0x0000000f0f037221 */ /* 0x000fc60000000000 */
[----:B------:R-:W-:Y:S01]  /*14a0*/  FFMA R9, R17, 1.6832555532455444336, -R0 ;  /* 0x3fd774eb11097823 */ /* 0x000fe20000000800 */
[----:B------:R-:W0:Y:S04]  /*14b0*/  MUFU.RCP R8, R3 ;  /* 0x0000000300087308 */ /* 0x000e280000001000 */
[-C--:B------:R-:W-:Y:S02]  /*14c0*/  FSEL R17, R9, R0.reuse, P2 ;  /* 0x0000000009117208 */ /* 0x080fe40001000000 */
[----:B------:R-:W-:Y:S01]  /*14d0*/  FSEL R9, R0, -R0, P2 ;  /* 0x8000000000097208 */ /* 0x000fe20001000000 */
[----:B------:R-:W-:-:S04]  /*14e0*/  IMAD.MOV.U32 R0, RZ, RZ, 0x4016cbe4 ;  /* 0x4016cbe4ff007424 */ /* 0x000fc800078e00ff */
[----:B------:R-:W-:Y:S01]  /*14f0*/  @!P0 FFMA R17, R4, 1.6832555532455444336, R9 ;  /* 0x3fd774eb04118823 */ /* 0x000fe20000000009 */
[----:B------:R-:W-:Y:S01]  /*1500*/  @!P3 FSEL R17, R0, 0.78539818525314331055, !P0 ;  /* 0x3f490fdb0011b808 */ /* 0x000fe20004000000 */
[----:B------:R-:W-:Y:S01]  /*1510*/  FADD R0, |R14|, |R13| ;  /* 0x4000000d0e007221 */ /* 0x000fe20000000200 */
[----:B------:R-:W-:Y:S01]  /*1520*/  @!P1 FSEL R17, RZ, 3.1415927410125732422, P0 ;  /* 0x40490fdbff119808 */ /* 0x000fe20000000000 */
[----:B0-----:R-:W-:-:S03]  /*1530*/  FFMA R9, -R3, R8, 1 ;  /* 0x3f80000003097423 */ /* 0x001fc60000000108 */
[----:B------:R-:W-:Y:S02]  /*1540*/  FSETP.NAN.AND P0, PT, R0, R0, PT ;  /* 0x000000000000720b */ /* 0x000fe40003f08000 */
[----:B------:R-:W-:Y:S01]  /*1550*/  LOP3.LUT R17, R17, 0x80000000, R14, 0xb8, !PT ;  /* 0x8000000011117812 */ /* 0x000fe200078eb80e */
[----:B------:R-:W-:-:S03]  /*1560*/  FFMA R9, R8, R9, R8 ;  /* 0x0000000908097223 */ /* 0x000fc60000000008 */
[----:B------:R-:W-:-:S05]  /*1570*/  FSEL R0, R0, R17, P0 ;  /* 0x0000001100007208 */ /* 0x000fca0000000000 */
[----:B------:R-:W-:Y:S01]  /*1580*/  FFMA R4, R0, R9, RZ ;  /* 0x0000000900047223 */ /* 0x000fe200000000ff */
[----:B------:R-:W0:Y:S03]  /*1590*/  FCHK P0, R0, R3 ;  /* 0x0000000300007302 */ /* 0x000e260000000000 */
[----:B------:R-:W-:-:S04]  /*15a0*/  FFMA R8, -R3, R4, R0 ;  /* 0x0000000403087223 */ /* 0x000fc80000000100 */
[----:B------:R-:W-:Y:S01]  /*15b0*/  FFMA R4, R9, R8, R4 ;  /* 0x0000000809047223 */ /* 0x000fe20000000004 */
[----:B0-----:R-:W-:Y:S06]  /*15c0*/  @!P0 BRA `(.L_x_71) ;  /* 0x00000000000c8947 */ /* 0x001fec0003800000 */
[----:B------:R-:W-:-:S07]  /*15d0*/  MOV R4, 0x15f0 ;  /* 0x000015f000047802 */ /* 0x000fce0000000f00 */
[----:B------:R-:W-:Y:S05]  /*15e0*/  CALL.REL.NOINC `($__internal_1_$__cuda_sm3x_div_rn_noftz_f32_slowpath) ;  /* 0x00000008002c7944 */ /* 0x000fea0003c00000 */
[----:B------:R-:W-:-:S07]  /*15f0*/  MOV R4, R0 ;  /* 0x0000000000047202 */ /* 0x000fce0000000f00 */
.L_x_71:
[----:B------:R-:W-:Y:S05]  /*1600*/  BSYNC.RECONVERGENT B0 ;  /* 0x0000000000007941 */ /* 0x000fea0003800200 */
.L_x_70:
        /* <DEDUP_REMOVED lines=12> */
[----:B------:R-:W0:Y:S01]  /*16d0*/  LDC.64 R8, c[0x4][RZ] ;  /* 0x01000000ff087b82 */ /* 0x000e220000000a00 */
[----:B------:R-:W-:Y:S02]  /*16e0*/  IMAD.SHL.U32 R0, R15, 0x100, RZ ;  /* 0x000001000f007824 */ /* 0x000fe400078e00ff */
[----:B------:R-:W-:Y:S02]  /*16f0*/  HFMA2 R14, -RZ, RZ, 0, 0 ;  /* 0x00000000ff0e7431 */ /* 0x000fe400000001ff */
[----:B------:R-:W-:Y:S01]  /*1700*/  IMAD.MOV.U32 R3, RZ, RZ, RZ ;  /* 0x000000ffff037224 */ /* 0x000fe200078e00ff */
[----:B------:R-:W-:Y:S01]  /*1710*/  UMOV UR4, URZ ;  /* 0x000000ff00047c82 */ /* 0x000fe20008000000 */
[----:B------:R-:W-:-:S07]  /*1720*/  LOP3.LUT R19, R0, 0x80000000, RZ, 0xfc, !PT ;  /* 0x8000000000137812 */ /* 0x000fce00078efcff */
.L_x_75:
[----:B0-----:R-:W-:-:S05]  /*1730*/  IMAD.WIDE.U32 R20, R3, 0x4, R8 ;  /* 0x0000000403147825 */ /* 0x001fca00078e0008 */
        /* <DEDUP_REMOVED lines=41> */
.L_x_74:
[----:B------:R-:W-:Y:S01]  /*19d0*/  FMUL R0, RZ, R15 ;  /* 0x0000000fff007220 */ /* 0x000fe20000400000 */
[----:B------:R-:W-:-:S07]  /*19e0*/  MOV R4, RZ ;  /* 0x000000ff00047202 */ /* 0x000fce0000000f00 */
.L_x_73:
[----:B------:R-:W-:Y:S05]  /*19f0*/  BSYNC.RECONVERGENT B0 ;  /* 0x0000000000007941 */ /* 0x000fea0003800200 */
.L_x_72:
[----:B------:R-:W-:Y:S02]  /*1a00*/  HFMA2 R14, -RZ, RZ, 0.66259765625, 2.662109375 ;  /* 0x394d4153ff0e7431 */ /* 0x000fe400000001ff */
[----:B------:R-:W-:Y:S02]  /*1a10*/  IMAD.MOV.U32 R8, RZ, RZ, 0x37cbac00 ;  /* 0x37cbac00ff087424 */ /* 0x000fe400078e00ff */
[----:B------:R-:W-:Y:S01]  /*1a20*/  FMUL R3, R0, R0 ;  /* 0x0000000000037220 */ /* 0x000fe20000400000 */
[C---:B------:R-:W-:Y:S01]  /*1a30*/  LOP3.LUT R13, R4.reuse, 0x1, RZ, 0xc0, !PT ;  /* 0x00000001040d7812 */ /* 0x040fe200078ec0ff */
[----:B------:R-:W-:Y:S01]  /*1a40*/  BSSY.RECONVERGENT B0, `(.L_x_76) ;  /* 0x0000027000007945 */ /* 0x000fe20003800200 */
[----:B------:R-:W-:Y:S01]  /*1a50*/  LOP3.LUT P1, RZ, R4, 0x2, RZ, 0xc0, !PT ;  /* 0x0000000204ff7812 */ /* 0x000fe2000782c0ff */
[C---:B------:R-:W-:Y:S01]  /*1a60*/  FFMA R8, R3.reuse, R8, -0.0013887860113754868507 ;  /* 0xbab607ed03087423 */ /* 0x040fe20000000008 */
[----:B------:R-:W-:Y:S01]  /*1a70*/  FFMA R9, R3, R0, RZ ;  /* 0x0000000003097223 */ /* 0x000fe200000000ff */
[----:B------:R-:W-:Y:S01]  /*1a80*/  ISETP.NE.U32.AND P0, PT, R13, 0x1, PT ;  /* 0x000000010d00780c */ /* 0x000fe20003f05070 */
[C---:B------:R-:W-:Y:S01]  /*1a90*/  FFMA R14, R3.reuse, -R14, 0.0083327032625675201416 ;  /* 0x3c0885e4030e7423 */ /* 0x040fe2000000080e */
[----:B------:R-:W-:-:S03]  /*1aa0*/  FFMA R8, R3, R8, 0.041666727513074874878 ;  /* 0x3d2aaabb03087423 */ /* 0x000fc60000000008 */
[C---:B------:R-:W-:Y:S01]  /*1ab0*/  FFMA R14, R3.reuse, R14, -0.16666662693023681641 ;  /* 0xbe2aaaa8030e7423 */ /* 0x040fe2000000000e */
[----:B------:R-:W-:-:S03]  /*1ac0*/  FFMA R8, R3, R8, -0.4999999701976776123 ;  /* 0xbeffffff03087423 */ /* 0x000fc60000000008 */
[----:B------:R-:W-:Y:S01]  /*1ad0*/  FFMA R9, R9, R14, R0 ;  /* 0x0000000e09097223 */ /* 0x000fe20000000000 */
[----:B------:R-:W-:Y:S01]  /*1ae0*/  FFMA R8, R3, R8, 1 ;  /* 0x3f80000003087423 */ /* 0x000fe20000000008 */
[----:B------:R-:W-:-:S04]  /*1af0*/  VIADD R0, R4, 0x1 ;  /* 0x0000000104007836 */ /* 0x000fc80000000000 */
[----:B------:R-:W-:Y:S02]  /*1b00*/  FSEL R17, R9, R8, !P0 ;  /* 0x0000000809117208 */ /* 0x000fe40004000000 */
[----:B------:R-:W-:Y:S02]  /*1b10*/  LOP3.LUT P2, RZ, R0, 0x2, RZ, 0xc0, !PT ;  /* 0x0000000200ff7812 */ /* 0x000fe4000784c0ff */
[----:B------:R-:W-:Y:S02]  /*1b20*/  FSEL R8, R8, R9, !P0 ;  /* 0x0000000908087208 */ /* 0x000fe40004000000 */
[----:B------:R-:W-:Y:S02]  /*1b30*/  FSEL R17, R17, -R17, !P2 ;  /* 0x8000001111117208 */ /* 0x000fe40005000000 */
[----:B------:R-:W-:-:S03]  /*1b40*/  FSEL R15, R8, -R8, !P1 ;  /* 0x80000008080f7208 */ /* 0x000fc60004800000 */
[C---:B------:R-:W-:Y:S01]  /*1b50*/  FADD R0, R17.reuse, R17 ;  /* 0x0000001111007221 */ /* 0x040fe20000000000 */
[----:B------:R-:W-:Y:S01]  /*1b60*/  FMUL R13, R17, R17 ;  /* 0x00000011110d7220 */ /* 0x000fe20000400000 */
[C---:B------:R-:W-:Y:S02]  /*1b70*/  FMUL R16, R15.reuse, R15 ;  /* 0x0000000f0f107220 */ /* 0x040fe40000400000 */
[----:B------:R-:W-:-:S04]  /*1b80*/  FMUL R3, R15, R0 ;  /* 0x000000000f037220 */ /* 0x000fc80000400000 */
[----:B------:R-:W-:-:S04]  /*1b90*/  FMUL R18, R18, R3 ;  /* 0x0000000312127220 */ /* 0x000fc80000400000 */
[----:B------:R-:W-:-:S04]  /*1ba0*/  FFMA R3, R11, R13, R18 ;  /* 0x0000000d0b037223 */ /* 0x000fc80000000012 */
[----:B------:R-:W-:Y:S01]  /*1bb0*/  FFMA R19, R12, R16, R3 ;  /* 0x000000100c137223 */ /* 0x000fe20000000003 */
[----:B------:R-:W-:-:S03]  /*1bc0*/  FMUL R3, R10, R15 ;  /* 0x0000000f0a037220 */ /* 0x000fc60000400000 */
[----:B------:R-:W0:Y:S01]  /*1bd0*/  MUFU.RCP R4, R19 ;  /* 0x0000001300047308 */ /* 0x000e220000001000 */
[----:B------:R-:W-:-:S04]  /*1be0*/  FFMA R3, R2, R17, R3 ;  /* 0x0000001102037223 */ /* 0x000fc80000000003 */
[----:B------:R-:W-:-:S04]  /*1bf0*/  FMUL R0, R3, R3 ;  /* 0x0000000303007220 */ /* 0x000fc80000400000 */
[----:B------:R-:W1:Y:S01]  /*1c00*/  FCHK P0, R0, R19 ;  /* 0x0000001300007302 */ /* 0x000e620000000000 */
[----:B0-----:R-:W-:-:S04]  /*1c10*/  FFMA R9, -R19, R4, 1 ;  /* 0x3f80000013097423 */ /* 0x001fc80000000104 */
[----:B------:R-:W-:-:S04]  /*1c20*/  FFMA R9, R4, R9, R4 ;  /* 0x0000000904097223 */ /* 0x000fc80000000004 */
[----:B------:R-:W-:-:S04]  /*1c30*/  FFMA R14, R0, R9, RZ ;  /* 0x00000009000e7223 */ /* 0x000fc800000000ff */
[----:B------:R-:W-:-:S04]  /*1c40*/  FFMA R3, -R19, R14, R0 ;  /* 0x0000000e13037223 */ /* 0x000fc80000000100 */
[----:B------:R-:W-:Y:S01]  /*1c50*/  FFMA R14, R9, R3, R14 ;  /* 0x00000003090e7223 */ /* 0x000fe2000000000e */
[----:B-1----:R-:W-:Y:S06]  /*1c60*/  @!P0 BRA `(.L_x_77) ;  /* 0x0000000000108947 */ /* 0x002fec0003800000 */
[----:B------:R-:W-:Y:S02]  /*1c70*/  MOV R3, R19 ;  /* 0x0000001300037202 */ /* 0x000fe40000000f00 */
[----:B------:R-:W-:-:S07]  /*1c80*/  MOV R4, 0x1ca0 ;  /* 0x00001ca000047802 */ /* 0x000fce0000000f00 */
[----:B------:R-:W-:Y:S05]  /*1c90*/  CALL.REL.NOINC `($__internal_1_$__cuda_sm3x_div_rn_noftz_f32_slowpath) ;  /* 0x0000000000807944 */ /* 0x000fea0003c00000 */
[----:B------:R-:W-:-:S07]  /*1ca0*/  IMAD.MOV.U32 R14, RZ, RZ, R0 ;  /* 0x000000ffff0e7224 */ /* 0x000fce00078e0000 */
.L_x_77:
[----:B------:R-:W-:Y:S05]  /*1cb0*/  BSYNC.RECONVERGENT B0 ;  /* 0x0000000000007941 */ /* 0x000fea0003800200 */
.L_x_76:
[----:B------:R-:W-:Y:S01]  /*1cc0*/  FFMA R12, R12, R13, -R18 ;  /* 0x0000000d0c0c7223 */ /* 0x000fe20000000812 */
[----:B------:R-:W-:Y:S01]  /*1cd0*/  FMUL R15, R2, R15 ;  /* 0x0000000f020f7220 */ /* 0x000fe20000400000 */
[----:B------:R-:W-:Y:S02]  /*1ce0*/  BSSY.RECONVERGENT B0, `(.L_x_78) ;  /* 0x0000010000007945 */ /* 0x000fe40003800200 */
[----:B------:R-:W-:Y:S01]  /*1cf0*/  FFMA R11, R11, R16, R12 ;  /* 0x000000100b0b7223 */ /* 0x000fe2000000000c */
[----:B------:R-:W-:-:S03]  /*1d00*/  FFMA R15, R10, R17, -R15 ;  /* 0x000000110a0f7223 */ /* 0x000fc6000000080f */
        /* <DEDUP_REMOVED lines=13> */
.L_x_79:
[----:B------:R-:W-:Y:S05]  /*1de0*/  BSYNC.RECONVERGENT B0 ;  /* 0x0000000000007941 */ /* 0x000fea0003800200 */
.L_x_78:
[----:B------:R-:W0:Y:S01]  /*1df0*/  LDC.64 R2, c[0x0][0x3a0] ;  /* 0x0000e800ff027b82 */ /* 0x000e220000000a00 */
[----:B------:R-:W-:Y:S01]  /*1e00*/  FADD R9, R9, R14 ;  /* 0x0000000e09097221 */ /* 0x000fe20000000000 */
[----:B------:R-:W1:Y:S03]  /*1e10*/  LDCU UR4, c[0x0][0x384] ;  /* 0x00007080ff0477ac */ /* 0x000e660008000800 */
[----:B------:R-:W-:-:S04]  /*1e20*/  FMUL R0, R9, 0.5 ;  /* 0x3f00000009007820 */ /* 0x000fc80000400000 */
[----:B------:R-:W-:Y:S01]  /*1e30*/  FMUL R9, R7, R0 ;  /* 0x0000000007097220 */ /* 0x000fe20000400000 */
[----:B0-----:R-:W-:Y:S01]  /*1e40*/  IMAD.WIDE R2, R5, 0x4, R2 ;  /* 0x0000000405027825 */ /* 0x001fe200078e0202 */
[----:B------:R-:W-:-:S04]  /*1e50*/  IADD3 R5, PT, PT, R6, R5, RZ ;  /* 0x0000000506057210 */ /* 0x000fc80007ffe0ff */
[----:B------:R0:W-:Y:S01]  /*1e60*/  STG.E desc[UR6][R2.64], R9 ;  /* 0x0000000902007986 */ /* 0x0001e2000c101906 */
[----:B-1----:R-:W-:-:S13]  /*1e70*/  ISETP.GE.AND P0, PT, R5, UR4, PT ;  /* 0x0000000405007c0c */ /* 0x002fda000bf06270 */
[----:B0-----:R-:W-:Y:S05]  /*1e80*/  @!P0 BRA `(.L_x_52) ;  /* 0xffffffec003c8947 */ /* 0x001fea000383ffff */
[----:B------:R-:W-:Y:S05]  /*1e90*/  EXIT ;  /* 0x000000000000794d */ /* 0x000fea0003800000 */
        .weak           $__internal_1_$__cuda_sm3x_div_rn_noftz_f32_slowpath
        .type           $__internal_1_$__cuda_sm3x_div_rn_noftz_f32_slowpath,@function
        .size           $__internal_1_$__cuda_sm3x_div_rn_noftz_f32_slowpath,(.L_x_94 - $__internal_1_$__cuda_sm3x_div_rn_noftz_f32_slowpath)
$__internal_1_$__cuda_sm3x_div_rn_noftz_f32_slowpath:
[----:B------:R-:W-:Y:S01]  /*1ea0*/  SHF.R.U32.HI R8, RZ, 0x17, R3 ;  /* 0x00000017ff087819 */ /* 0x000fe20000011603 */
[----:B------:R-:W-:Y:S01]  /*1eb0*/  BSSY.RECONVERGENT B1, `(.L_x_80) ;  /* 0x0000064000017945 */ /* 0x000fe20003800200 */
[----:B------:R-:W-:Y:S02]  /*1ec0*/  SHF.R.U32.HI R19, RZ, 0x17, R0 ;  /* 0x00000017ff137819 */ /* 0x000fe40000011600 */
[----:B------:R-:W-:Y:S02]  /*1ed0*/  LOP3.LUT R8, R8, 0xff, RZ, 0xc0, !PT ;  /* 0x000000ff08087812 */ /* 0x000fe400078ec0ff */
[----:B------:R-:W-:-:S03]  /*1ee0*/  LOP3.LUT R19, R19, 0xff, RZ, 0xc0, !PT ;  /* 0x000000ff13137812 */ /* 0x000fc600078ec0ff */
[----:B------:R-:W-:Y:S01]  /*1ef0*/  VIADD R9, R8, 0xffffffff ;  /* 0xffffffff08097836 */ /* 0x000fe20000000000 */
[----:B------:R-:W-:-:S04]  /*1f00*/  IADD3 R20, PT, PT, R19, -0x1, RZ ;  /* 0xffffffff13147810 */ /* 0x000fc80007ffe0ff */
[----:B------:R-:W-:-:S04]  /*1f10*/  ISETP.GT.U32.AND P0, PT, R9, 0xfd, PT ;  /* 0x000000fd0900780c */ /* 0x000fc80003f04070 */
[----:B------:R-:W-:-:S13]  /*1f20*/  ISETP.GT.U32.OR P0, PT, R20, 0xfd, P0 ;  /* 0x000000fd1400780c */ /* 0x000fda0000704470 */
[----:B------:R-:W-:Y:S01]  /*1f30*/  @!P0 IMAD.MOV.U32 R9, RZ, RZ, RZ ;  /* 0x000000ffff098224 */ /* 0x000fe200078e00ff */
[----:B------:R-:W-:Y:S06]  /*1f40*/  @!P0 BRA `(.L_x_81) ;  /* 0x0000000000648947 */ /* 0x000fec0003800000 */
[----:B------:R-:W-:Y:S02]  /*1f50*/  FSETP.GTU.FTZ.AND P0, PT, |R0|, +INF , PT ;  /* 0x7f8000000000780b */ /* 0x000fe40003f1c200 */
[----:B------:R-:W-:-:S04]  /*1f60*/  FSETP.GTU.FTZ.AND P1, PT, |R3|, +INF , PT ;  /* 0x7f8000000300780b */ /* 0x000fc80003f3c200 */
[----:B------:R-:W-:-:S13]  /*1f70*/  PLOP3.LUT P0, PT, P0, P1, PT, 0xf8, 0x8f ;  /* 0x00000000008f781c */ /* 0x000fda0000703f70 */
[----:B------:R-:W-:Y:S05]  /*1f80*/  @P0 BRA `(.L_x_82) ;  /* 0x0000000400540947 */ /* 0x000fea0003800000 */
[----:B------:R-:W-:-:S13]  /*1f90*/  LOP3.LUT P0, RZ, R3, 0x7fffffff, R0, 0xc8, !PT ;  /* 0x7fffffff03ff7812 */ /* 0x000fda000780c800 */
[----:B------:R-:W-:Y:S05]  /*1fa0*/  @!P0 BRA `(.L_x_83) ;  /* 0x0000000400448947 */ /* 0x000fea0003800000 */
[C---:B------:R-:W-:Y:S02]  /*1fb0*/  FSETP.NEU.FTZ.AND P3, PT, |R0|.reuse, +INF , PT ;  /* 0x7f8000000000780b */ /* 0x040fe40003f7d200 */
[----:B------:R-:W-:Y:S02]  /*1fc0*/  FSETP.NEU.FTZ.AND P1, PT, |R3|, +INF , PT ;  /* 0x7f8000000300780b */ /* 0x000fe40003f3d200 */
[----:B------:R-:W-:-:S11]  /*1fd0*/  FSETP.NEU.FTZ.AND P0, PT, |R0|, +INF , PT ;  /* 0x7f8000000000780b */ /* 0x000fd60003f1d200 */
[----:B------:R-:W-:Y:S05]  /*1fe0*/  @!P1 BRA !P3, `(.L_x_83) ;  /* 0x0000000400349947 */ /* 0x000fea0005800000 */
[----:B------:R-:W-:-:S04]  /*1ff0*/  LOP3.LUT P3, RZ, R0, 0x7fffffff, RZ, 0xc0, !PT ;  /* 0x7fffffff00ff7812 */ /* 0x000fc8000786c0ff */
[----:B------:R-:W-:-:S13]  /*2000*/  PLOP3.LUT P1, PT, P1, P3, PT, 0x2f, 0xf2 ;  /* 0x0000000000f2781c */ /* 0x000fda0000f26577 */
[----:B------:R-:W-:Y:S05]  /*2010*/  @P1 BRA `(.L_x_84) ;  /* 0x0000000400201947 */ /* 0x000fea0003800000 */
[----:B------:R-:W-:-:S04]  /*2020*/  LOP3.LUT P1, RZ, R3, 0x7fffffff, RZ, 0xc0, !PT ;  /* 0x7fffffff03ff7812 */ /* 0x000fc8000782c0ff */
[----:B------:R-:W-:-:S13]  /*2030*/  PLOP3.LUT P0, PT, P0, P1, PT, 0x2f, 0xf2 ;  /* 0x0000000000f2781c */ /* 0x000fda0000702577 */
[----:B------:R-:W-:Y:S05]  /*2040*/  @P0 BRA `(.L_x_85) ;  /* 0x0000000400080947 */ /* 0x000fea0003800000 */
[----:B------:R-:W-:-:S04]  /*2050*/  IADD3 R9, PT, PT, R19, -0x1, RZ ;  /* 0xffffffff13097810 */ /* 0x000fc80007ffe0ff */
[----:B------:R-:W-:Y:S01]  /*2060*/  ISETP.GE.AND P0, PT, R9, RZ, PT ;  /* 0x000000ff0900720c */ /* 0x000fe20003f06270 */
[----:B------:R-:W-:-:S05]  /*2070*/  VIADD R9, R8, 0xffffffff ;  /* 0xffffffff08097836 */ /* 0x000fca0000000000 */
[----:B------:R-:W-:-:S07]  /*2080*/  ISETP.GE.AND P1, PT, R9, RZ, PT ;  /* 0x000000ff0900720c */ /* 0x000fce0003f26270 */
[----:B------:R-:W-:Y:S01]  /*2090*/  @P0 MOV R9, RZ ;  /* 0x000000ff00090202 */ /* 0x000fe20000000f00 */
[----:B------:R-:W-:Y:S02]  /*20a0*/  @!P0 IMAD.MOV.U32 R9, RZ, RZ, -0x40 ;  /* 0xffffffc0ff098424 */ /* 0x000fe400078e00ff */
[----:B------:R-:W-:-:S03]  /*20b0*/  @!P0 FFMA R0, R0, 1.84467440737095516160e+19, RZ ;  /* 0x5f80000000008823 */ /* 0x000fc600000000ff */
[----:B------:R-:W-:Y:S01]  /*20c0*/  @!P1 FFMA R3, R3, 1.84467440737095516160e+19, RZ ;  /* 0x5f80000003039823 */ /* 0x000fe200000000ff */
[----:B------:R-:W-:-:S07]  /*20d0*/  @!P1 IADD3 R9, PT, PT, R9, 0x40, RZ ;  /* 0x0000004009099810 */ /* 0x000fce0007ffe0ff */
.L_x_81:
[----:B------:R-:W-:Y:S01]  /*20e0*/  LEA R20, R8, 0xc0800000, 0x17 ;  /* 0xc080000008147811 */ /* 0x000fe200078eb8ff */
[----:B------:R-:W-:Y:S01]  /*20f0*/  BSSY.RECONVERGENT B2, `(.L_x_86) ;  /* 0x0000036000027945 */ /* 0x000fe20003800200 */
[----:B------:R-:W-:-:S03]  /*2100*/  IADD3 R19, PT, PT, R19, -0x7f, RZ ;  /* 0xffffff8113137810 */ /* 0x000fc60007ffe0ff */
[----:B------:R-:W-:Y:S02]  /*2110*/  IMAD.IADD R23, R3, 0x1, -R20 ;  /* 0x0000000103177824 */ /* 0x000fe400078e0a14 */
[----:B------:R-:W-:Y:S02]  /*2120*/  IMAD R0, R19, -0x800000, R0 ;  /* 0xff80000013007824 */ /* 0x000fe400078e0200 */
[----:B------:R-:W0:Y:S01]  /*2130*/  MUFU.RCP R20, R23 ;  /* 0x0000001700147308 */ /* 0x000e220000001000 */
[----:B------:R-:W-:-:S04]  /*2140*/  FADD.FTZ R3, -R23, -RZ ;  /* 0x800000ff17037221 */ /* 0x000fc80000010100 */
[----:B0-----:R-:W-:-:S04]  /*2150*/  FFMA R21, R20, R3, 1 ;  /* 0x3f80000014157423 */ /* 0x001fc80000000003 */
[----:B------:R-:W-:-:S04]  /*2160*/  FFMA R21, R20, R21, R20 ;  /* 0x0000001514157223 */ /* 0x000fc80000000014 */
[----:B------:R-:W-:-:S04]  /*2170*/  FFMA R20, R0, R21, RZ ;  /* 0x0000001500147223 */ /* 0x000fc800000000ff */
[----:B------:R-:W-:-:S04]  /*2180*/  FFMA R22, R3, R20, R0 ;  /* 0x0000001403167223 */ /* 0x000fc80000000000 */
[----:B------:R-:W-:Y:S01]  /*2190*/  FFMA R22, R21, R22, R20 ;  /* 0x0000001615167223 */ /* 0x000fe20000000014 */
[----:B------:R-:W-:-:S03]  /*21a0*/  IADD3 R20, PT, PT, R19, 0x7f, -R8 ;  /* 0x0000007f13147810 */ /* 0x000fc60007ffe808 */
[----:B------:R-:W-:Y:S02]  /*21b0*/  FFMA R3, R3, R22, R0 ;  /* 0x0000001603037223 */ /* 0x000fe40000000000 */
[----:B------:R-:W-:Y:S02]  /*21c0*/  IMAD.IADD R9, R20, 0x1, R9 ;  /* 0x0000000114097824 */ /* 0x000fe400078e0209 */
[----:B------:R-:W-:-:S05]  /*21d0*/  FFMA R0, R21, R3, R22 ;  /* 0x0000000315007223 */ /* 0x000fca0000000016 */
[----:B------:R-:W-:-:S04]  /*21e0*/  SHF.R.U32.HI R8, RZ, 0x17, R0 ;  /* 0x00000017ff087819 */ /* 0x000fc80000011600 */
[----:B------:R-:W-:-:S04]  /*21f0*/  LOP3.LUT R8, R8, 0xff, RZ, 0xc0, !PT ;  /* 0x000000ff08087812 */ /* 0x000fc800078ec0ff */
[----:B------:R-:W-:-:S05]  /*2200*/  IADD3 R8, PT, PT, R8, R9, RZ ;  /* 0x0000000908087210 */ /* 0x000fca0007ffe0ff */
[----:B------:R-:W-:-:S05]  /*2210*/  VIADD R19, R8, 0xffffffff ;  /* 0xffffffff08137836 */ /* 0x000fca0000000000 */
[----:B------:R-:W-:-:S13]  /*2220*/  ISETP.GE.U32.AND P0, PT, R19, 0xfe, PT ;  /* 0x000000fe1300780c */ /* 0x000fda0003f06070 */
[----:B------:R-:W-:Y:S05]  /*2230*/  @!P0 BRA `(.L_x_87) ;  /* 0x0000000000808947 */ /* 0x000fea0003800000 */
[----:B------:R-:W-:-:S13]  /*2240*/  ISETP.GT.AND P0, PT, R8, 0xfe, PT ;  /* 0x000000fe0800780c */ /* 0x000fda0003f04270 */
[----:B------:R-:W-:Y:S05]  /*2250*/  @P0 BRA `(.L_x_88) ;  /* 0x00000000006c0947 */ /* 0x000fea0003800000 */
[----:B------:R-:W-:-:S13]  /*2260*/  ISETP.GE.AND P0, PT, R8, 0x1, PT ;  /* 0x000000010800780c */ /* 0x000fda0003f06270 */
[----:B------:R-:W-:Y:S05]  /*2270*/  @P0 BRA `(.L_x_89) ;  /* 0x0000000000740947 */ /* 0x000fea0003800000 */
[----:B------:R-:W-:Y:S02]  /*2280*/  ISETP.GE.AND P0, PT, R8, -0x18, PT ;  /* 0xffffffe80800780c */ /* 0x000fe40003f06270 */
[----:B------:R-:W-:-:S11]  /*2290*/  LOP3.LUT R0, R0, 0x80000000, RZ, 0xc0, !PT ;  /* 0x8000000000007812 */ /* 0x000fd600078ec0ff */
[----:B------:R-:W-:Y:S05]  /*22a0*/  @!P0 BRA `(.L_x_89) ;  /* 0x0000000000688947 */ /* 0x000fea0003800000 */
[CCC-:B------:R-:W-:Y:S01]  /*22b0*/  FFMA.RZ R9, R21.reuse, R3.reuse, R22.reuse ;  /* 0x0000000315097223 */ /* 0x1c0fe2000000c016 */
[CCC-:B------:R-:W-:Y:S01]  /*22c0*/  FFMA.RP R19, R21.reuse, R3.reuse, R22.reuse ;  /* 0x0000000315137223 */ /* 0x1c0fe20000008016 */
[----:B------:R-:W-:Y:S01]  /*22d0*/  FFMA.RM R22, R21, R3, R22 ;  /* 0x0000000315167223 */ /* 0x000fe20000004016 */
[C---:B------:R-:W-:Y:S02]  /*22e0*/  IADD3 R3, PT, PT, R8.reuse, 0x20, RZ ;  /* 0x0000002008037810 */ /* 0x040fe40007ffe0ff */
[----:B------:R-:W-:Y:S02]  /*22f0*/  LOP3.LUT R9, R9, 0x7fffff, RZ, 0xc0, !PT ;  /* 0x007fffff09097812 */ /* 0x000fe400078ec0ff */
[C---:B------:R-:W-:Y:S02]  /*2300*/  ISETP.NE.AND P3, PT, R8.reuse, RZ, PT ;  /* 0x000000ff0800720c */ /* 0x040fe40003f65270 */
[----:B------:R-:W-:Y:S02]  /*2310*/  LOP3.LUT R20, R9, 0x800000, RZ, 0xfc, !PT ;  /* 0x0080000009147812 */ /* 0x000fe400078efcff */
[----:B------:R-:W-:Y:S01]  /*2320*/  ISETP.NE.AND P1, PT, R8, RZ, PT ;  /* 0x000000ff0800720c */ /* 0x000fe20003f25270 */
[----:B------:R-:W-:Y:S01]  /*2330*/  IMAD.MOV R8, RZ, RZ, -R8 ;  /* 0x000000ffff087224 */ /* 0x000fe200078e0a08 */
[----:B------:R-:W-:-:S02]  /*2340*/  SHF.L.U32 R3, R20, R3, RZ ;  /* 0x0000000314037219 */ /* 0x000fc400000006ff */
[----:B------:R-:W-:Y:S02]  /*2350*/  FSETP.NEU.FTZ.AND P0, PT, R19, R22, PT ;  /* 0x000000161300720b */ /* 0x000fe40003f1d000 */
[----:B------:R-:W-:Y:S02]  /*2360*/  SEL R9, R8, RZ, P3 ;  /* 0x000000ff08097207 */ /* 0x000fe40001800000 */
[----:B------:R-:W-:Y:S02]  /*2370*/  ISETP.NE.AND P1, PT, R3, RZ, P1 ;  /* 0x000000ff0300720c */ /* 0x000fe40000f25270 */
[----:B------:R-:W-:Y:S02]  /*2380*/  SHF.R.U32.HI R9, RZ, R9, R20 ;  /* 0x00000009ff097219 */ /* 0x000fe40000011614 */
[----:B------:R-:W-:Y:S02]  /*2390*/  PLOP3.LUT P0, PT, P0, P1, PT, 0xf8, 0x8f ;  /* 0x00000000008f781c */ /* 0x000fe40000703f70 */
[----:B------:R-:W-:-:S02]  /*23a0*/  SHF.R.U32.HI R3, RZ, 0x1, R9 ;  /* 0x00000001ff037819 */ /* 0x000fc40000011609 */
[----:B------:R-:W-:-:S04]  /*23b0*/  SEL R8, RZ, 0x1, !P0 ;  /* 0x00000001ff087807 */ /* 0x000fc80004000000 */
[----:B------:R-:W-:-:S04]  /*23c0*/  LOP3.LUT R8, R8, 0x1, R3, 0xf8, !PT ;  /* 0x0000000108087812 */ /* 0x000fc800078ef803 */
[----:B------:R-:W-:-:S04]  /*23d0*/  LOP3.LUT R8, R8, R9, RZ, 0xc0, !PT ;  /* 0x0000000908087212 */ /* 0x000fc800078ec0ff */
[----:B------:R-:W-:-:S04]  /*23e0*/  IADD3 R3, PT, PT, R3, R8, RZ ;  /* 0x0000000803037210 */ /* 0x000fc80007ffe0ff */
[----:B------:R-:W-:Y:S01]  /*23f0*/  LOP3.LUT R0, R3, R0, RZ, 0xfc, !PT ;  /* 0x0000000003007212 */ /* 0x000fe200078efcff */
[----:B------:R-:W-:Y:S06]  /*2400*/  BRA `(.L_x_89) ;  /* 0x0000000000107947 */ /* 0x000fec0003800000 */
.L_x_88:
[----:B------:R-:W-:-:S04]  /*2410*/  LOP3.LUT R0, R0, 0x80000000, RZ, 0xc0, !PT ;  /* 0x8000000000007812 */ /* 0x000fc800078ec0ff */
[----:B------:R-:W-:Y:S01]  /*2420*/  LOP3.LUT R0, R0, 0x7f800000, RZ, 0xfc, !PT ;  /* 0x7f80000000007812 */ /* 0x000fe200078efcff */
[----:B------:R-:W-:Y:S06]  /*2430*/  BRA `(.L_x_89) ;  /* 0x0000000000047947 */ /* 0x000fec0003800000 */
.L_x_87:
[----:B------:R-:W-:-:S07]  /*2440*/  IMAD R0, R9, 0x800000, R0 ;  /* 0x0080000009007824 */ /* 0x000fce00078e0200 */
.L_x_89:
[----:B------:R-:W-:Y:S05]  /*2450*/  BSYNC.RECONVERGENT B2 ;  /* 0x0000000000027941 */ /* 0x000fea0003800200 */
.L_x_86:
[----:B------:R-:W-:Y:S05]  /*2460*/  BRA `(.L_x_90) ;  /* 0x0000000000207947 */ /* 0x000fea0003800000 */
.L_x_85:
[----:B------:R-:W-:-:S04]  /*2470*/  LOP3.LUT R0, R3, 0x80000000, R0, 0x48, !PT ;  /* 0x8000000003007812 */ /* 0x000fc800078e4800 */
[----:B------:R-:W-:Y:S01]  /*2480*/  LOP3.LUT R0, R0, 0x7f800000, RZ, 0xfc, !PT ;  /* 0x7f80000000007812 */ /* 0x000fe200078efcff */
[----:B------:R-:W-:Y:S06]  /*2490*/  BRA `(.L_x_90) ;  /* 0x0000000000147947 */ /* 0x000fec0003800000 */
.L_x_84:
[----:B------:R-:W-:Y:S01]  /*24a0*/  LOP3.LUT R0, R3, 0x80000000, R0, 0x48, !PT ;  /* 0x8000000003007812 */ /* 0x000fe200078e4800 */
[----:B------:R-:W-:Y:S06]  /*24b0*/  BRA `(.L_x_90) ;  /* 0x00000000000c7947 */ /* 0x000fec0003800000 */
.L_x_83:
[----:B------:R-:W0:Y:S01]  /*24c0*/  MUFU.RSQ R0, -QNAN ;  /* 0xffc0000000007908 */ /* 0x000e220000001400 */
[----:B------:R-:W-:Y:S05]  /*24d0*/  BRA `(.L_x_90) ;  /* 0x0000000000047947 */ /* 0x000fea0003800000 */
.L_x_82:
[----:B------:R-:W-:-:S07]  /*24e0*/  FADD.FTZ R0, R0, R3 ;  /* 0x0000000300007221 */ /* 0x000fce0000010000 */
.L_x_90:
[----:B------:R-:W-:Y:S05]  /*24f0*/  BSYNC.RECONVERGENT B1 ;  /* 0x0000000000017941 */ /* 0x000fea0003800200 */
.L_x_80:
[----:B------:R-:W-:Y:S01]  /*2500*/  HFMA2 R9, -RZ, RZ, 0, 0 ;  /* 0x00000000ff097431 */ /* 0x000fe200000001ff */
[----:B------:R-:W-:-:S04]  /*2510*/  MOV R8, R4 ;  /* 0x0000000400087202 */ /* 0x000fc80000000f00 */
[----:B0-----:R-:W-:Y:S05]  /*2520*/  RET.REL.NODEC R8 `(_cupy_lombscargle_float32) ;  /* 0xffffffd808b47950 */ /* 0x001fea0003c3ffff */
.L_x_91:
        /* <DEDUP_REMOVED lines=13> */
.L_x_94:


//--------------------- .nv.global.init           --------------------------
	.section	.nv.global.init,"aw",@progbits
	.align	8
.nv.global.init:
	.type		__cudart_i2opi_d,@object
	.size		__cudart_i2opi_d,(__cudart_i2opi_f - __cudart_i2opi_d)
__cudart_i2opi_d:
        /*0000*/ 	.byte	0x08, 0x5d, 0x8d, 0x1f, 0xb1, 0x5f, 0xfb, 0x6b, 0xea, 0x92, 0x52, 0x8a, 0xf7, 0x39, 0x07, 0x3d
        /* <DEDUP_REMOVED lines=8> */
	.type		__cudart_i2opi_f,@object
	.size		__cudart_i2opi_f,(.L_0 - __cudart_i2opi_f)
__cudart_i2opi_f:
        /*0090*/ 	.byte	0x41, 0x90, 0x43, 0x3c, 0x99, 0x95, 0x62, 0xdb, 0xc0, 0xdd, 0x34, 0xf5, 0xd1, 0x57, 0x27, 0xfc
        /*00a0*/ 	.byte	0x29, 0x15, 0x44, 0x4e, 0x6e, 0x83, 0xf9, 0xa2
.L_0:


//--------------------- .nv.shared.reserved.0     --------------------------
	.section	.nv.shared.reserved.0,"aw",@nobits
	.weak		__nv_reservedSMEM_offset_0_alias
	.size		__nv_reservedSMEM_offset_0_alias, 0, 64
	.other		__nv_reservedSMEM_offset_0_alias,@"STO_CUDA_RESERVED_SHARED STV_DEFAULT"
__nv_reservedSMEM_offset_0_alias:
	.zero		0
	.zero		64


//--------------------- .nv.constant0._cupy_lombscargle_float64 --------------------------
	.section	.nv.constant0._cupy_lombscargle_float64,"a",@progbits
	.sectionflags	@""
	.align	4
.nv.constant0._cupy_lombscargle_float64:
	.zero		944


//--------------------- .nv.constant0._cupy_lombscargle_float32 --------------------------
	.section	.nv.constant0._cupy_lombscargle_float32,"a",@progbits
	.sectionflags	@""
	.align	4
.nv.constant0._cupy_lombscargle_float32:
	.zero		944


//--------------------- SYMBOLS --------------------------

	.type		.nv.reservedSmem.offset0,@object
	.size		.nv.reservedSmem.offset0,0x4
